//
// Generated by NVIDIA NVVM Compiler
//
// Compiler Build ID: CL-36424714
// Cuda compilation tools, release 13.0, V13.0.88
// Based on NVVM 20.0.0
//

.version 9.0
.target sm_100
.address_size 64

	// .globl	_Z19updateTeamBestIndexP8ParticlePfPii
.func  (.param .b64 func_retval0) __internal_accurate_pow
(
	.param .b64 __internal_accurate_pow_param_0
)
;

.visible .entry _Z19updateTeamBestIndexP8ParticlePfPii(
	.param .u64 .ptr .align 1 _Z19updateTeamBestIndexP8ParticlePfPii_param_0,
	.param .u64 .ptr .align 1 _Z19updateTeamBestIndexP8ParticlePfPii_param_1,
	.param .u64 .ptr .align 1 _Z19updateTeamBestIndexP8ParticlePfPii_param_2,
	.param .u32 _Z19updateTeamBestIndexP8ParticlePfPii_param_3
)
{
	.reg .pred 	%p<39>;
	.reg .b32 	%r<55>;
	.reg .b32 	%f<110>;
	.reg .b64 	%rd<22>;

	ld.param.u64 	%rd10, [_Z19updateTeamBestIndexP8ParticlePfPii_param_0];
	ld.param.u64 	%rd11, [_Z19updateTeamBestIndexP8ParticlePfPii_param_1];
	ld.param.u64 	%rd12, [_Z19updateTeamBestIndexP8ParticlePfPii_param_2];
	ld.param.u32 	%r18, [_Z19updateTeamBestIndexP8ParticlePfPii_param_3];
	cvta.to.global.u64 	%rd1, %rd12;
	cvta.to.global.u64 	%rd2, %rd11;
	cvta.to.global.u64 	%rd3, %rd10;
	ld.global.f32 	%f83, [%rd3+24];
	st.global.f32 	[%rd2], %f83;
	mov.b32 	%r19, 0;
	st.global.u32 	[%rd1], %r19;
	setp.lt.s32 	%p1, %r18, 2;
	@%p1 bra 	$L__BB0_71;
	add.s32 	%r1, %r18, -1;
	add.s32 	%r21, %r18, -2;
	and.b32  	%r2, %r1, 15;
	setp.lt.u32 	%p2, %r21, 15;
	mov.b32 	%r51, 1;
	@%p2 bra 	$L__BB0_36;
	and.b32  	%r3, %r1, -16;
	mov.b32 	%r49, 1;
$L__BB0_3:
	.pragma "nounroll";
	mul.wide.u32 	%rd13, %r49, 28;
	add.s64 	%rd14, %rd3, %rd13;
	add.s64 	%rd4, %rd14, 24;
	ld.global.f32 	%f1, [%rd14+24];
	ld.global.f32 	%f86, [%rd2];
	setp.geu.f32 	%p3, %f1, %f86;
	@%p3 bra 	$L__BB0_5;
	st.global.f32 	[%rd2], %f1;
	st.global.u32 	[%rd1], %r49;
	ld.global.f32 	%f86, [%rd2];
$L__BB0_5:
	ld.global.f32 	%f5, [%rd4+28];
	setp.geu.f32 	%p4, %f5, %f86;
	@%p4 bra 	$L__BB0_7;
	add.s32 	%r23, %r49, 1;
	st.global.f32 	[%rd2], %f5;
	st.global.u32 	[%rd1], %r23;
	ld.global.f32 	%f86, [%rd2];
$L__BB0_7:
	ld.global.f32 	%f8, [%rd4+56];
	setp.geu.f32 	%p5, %f8, %f86;
	@%p5 bra 	$L__BB0_9;
	add.s32 	%r24, %r49, 2;
	st.global.f32 	[%rd2], %f8;
	st.global.u32 	[%rd1], %r24;
	ld.global.f32 	%f86, [%rd2];
$L__BB0_9:
	ld.global.f32 	%f11, [%rd4+84];
	setp.geu.f32 	%p6, %f11, %f86;
	@%p6 bra 	$L__BB0_11;
	add.s32 	%r25, %r49, 3;
	st.global.f32 	[%rd2], %f11;
	st.global.u32 	[%rd1], %r25;
	ld.global.f32 	%f86, [%rd2];
$L__BB0_11:
	ld.global.f32 	%f14, [%rd4+112];
	setp.geu.f32 	%p7, %f14, %f86;
	@%p7 bra 	$L__BB0_13;
	add.s32 	%r26, %r49, 4;
	st.global.f32 	[%rd2], %f14;
	st.global.u32 	[%rd1], %r26;
	ld.global.f32 	%f86, [%rd2];
$L__BB0_13:
	ld.global.f32 	%f17, [%rd4+140];
	setp.geu.f32 	%p8, %f17, %f86;
	@%p8 bra 	$L__BB0_15;
	add.s32 	%r27, %r49, 5;
	st.global.f32 	[%rd2], %f17;
	st.global.u32 	[%rd1], %r27;
	ld.global.f32 	%f86, [%rd2];
$L__BB0_15:
	ld.global.f32 	%f20, [%rd4+168];
	setp.geu.f32 	%p9, %f20, %f86;
	@%p9 bra 	$L__BB0_17;
	add.s32 	%r28, %r49, 6;
	st.global.f32 	[%rd2], %f20;
	st.global.u32 	[%rd1], %r28;
	ld.global.f32 	%f86, [%rd2];
$L__BB0_17:
	ld.global.f32 	%f23, [%rd4+196];
	setp.geu.f32 	%p10, %f23, %f86;
	@%p10 bra 	$L__BB0_19;
	add.s32 	%r29, %r49, 7;
	st.global.f32 	[%rd2], %f23;
	st.global.u32 	[%rd1], %r29;
	ld.global.f32 	%f86, [%rd2];
$L__BB0_19:
	ld.global.f32 	%f26, [%rd4+224];
	setp.geu.f32 	%p11, %f26, %f86;
	@%p11 bra 	$L__BB0_21;
	add.s32 	%r30, %r49, 8;
	st.global.f32 	[%rd2], %f26;
	st.global.u32 	[%rd1], %r30;
	ld.global.f32 	%f86, [%rd2];
$L__BB0_21:
	ld.global.f32 	%f29, [%rd4+252];
	setp.geu.f32 	%p12, %f29, %f86;
	@%p12 bra 	$L__BB0_23;
	add.s32 	%r31, %r49, 9;
	st.global.f32 	[%rd2], %f29;
	st.global.u32 	[%rd1], %r31;
	ld.global.f32 	%f86, [%rd2];
$L__BB0_23:
	ld.global.f32 	%f32, [%rd4+280];
	setp.geu.f32 	%p13, %f32, %f86;
	@%p13 bra 	$L__BB0_25;
	add.s32 	%r32, %r49, 10;
	st.global.f32 	[%rd2], %f32;
	st.global.u32 	[%rd1], %r32;
	ld.global.f32 	%f86, [%rd2];
$L__BB0_25:
	ld.global.f32 	%f35, [%rd4+308];
	setp.geu.f32 	%p14, %f35, %f86;
	@%p14 bra 	$L__BB0_27;
	add.s32 	%r33, %r49, 11;
	st.global.f32 	[%rd2], %f35;
	st.global.u32 	[%rd1], %r33;
	ld.global.f32 	%f86, [%rd2];
$L__BB0_27:
	ld.global.f32 	%f38, [%rd4+336];
	setp.geu.f32 	%p15, %f38, %f86;
	@%p15 bra 	$L__BB0_29;
	add.s32 	%r34, %r49, 12;
	st.global.f32 	[%rd2], %f38;
	st.global.u32 	[%rd1], %r34;
	ld.global.f32 	%f86, [%rd2];
$L__BB0_29:
	ld.global.f32 	%f41, [%rd4+364];
	setp.geu.f32 	%p16, %f41, %f86;
	@%p16 bra 	$L__BB0_31;
	add.s32 	%r35, %r49, 13;
	st.global.f32 	[%rd2], %f41;
	st.global.u32 	[%rd1], %r35;
	ld.global.f32 	%f86, [%rd2];
$L__BB0_31:
	ld.global.f32 	%f44, [%rd4+392];
	setp.geu.f32 	%p17, %f44, %f86;
	@%p17 bra 	$L__BB0_33;
	add.s32 	%r36, %r49, 14;
	st.global.f32 	[%rd2], %f44;
	st.global.u32 	[%rd1], %r36;
	ld.global.f32 	%f86, [%rd2];
$L__BB0_33:
	ld.global.f32 	%f47, [%rd4+420];
	setp.geu.f32 	%p18, %f47, %f86;
	@%p18 bra 	$L__BB0_35;
	add.s32 	%r37, %r49, 15;
	st.global.f32 	[%rd2], %f47;
	st.global.u32 	[%rd1], %r37;
$L__BB0_35:
	add.s32 	%r51, %r49, 16;
	add.s32 	%r38, %r49, 15;
	setp.ne.s32 	%p19, %r38, %r3;
	mov.u32 	%r49, %r51;
	@%p19 bra 	$L__BB0_3;
$L__BB0_36:
	setp.eq.s32 	%p20, %r2, 0;
	@%p20 bra 	$L__BB0_71;
	and.b32  	%r7, %r1, 7;
	setp.lt.u32 	%p21, %r2, 8;
	@%p21 bra 	$L__BB0_55;
	mul.wide.u32 	%rd15, %r51, 28;
	add.s64 	%rd16, %rd3, %rd15;
	add.s64 	%rd5, %rd16, 24;
	ld.global.f32 	%f48, [%rd16+24];
	ld.global.f32 	%f101, [%rd2];
	setp.geu.f32 	%p22, %f48, %f101;
	@%p22 bra 	$L__BB0_40;
	st.global.f32 	[%rd2], %f48;
	st.global.u32 	[%rd1], %r51;
	ld.global.f32 	%f101, [%rd2];
$L__BB0_40:
	ld.global.f32 	%f52, [%rd5+28];
	setp.geu.f32 	%p23, %f52, %f101;
	@%p23 bra 	$L__BB0_42;
	add.s32 	%r39, %r51, 1;
	st.global.f32 	[%rd2], %f52;
	st.global.u32 	[%rd1], %r39;
	ld.global.f32 	%f101, [%rd2];
$L__BB0_42:
	ld.global.f32 	%f55, [%rd5+56];
	setp.geu.f32 	%p24, %f55, %f101;
	@%p24 bra 	$L__BB0_44;
	add.s32 	%r40, %r51, 2;
	st.global.f32 	[%rd2], %f55;
	st.global.u32 	[%rd1], %r40;
	ld.global.f32 	%f101, [%rd2];
$L__BB0_44:
	ld.global.f32 	%f58, [%rd5+84];
	setp.geu.f32 	%p25, %f58, %f101;
	@%p25 bra 	$L__BB0_46;
	add.s32 	%r41, %r51, 3;
	st.global.f32 	[%rd2], %f58;
	st.global.u32 	[%rd1], %r41;
	ld.global.f32 	%f101, [%rd2];
$L__BB0_46:
	ld.global.f32 	%f61, [%rd5+112];
	setp.geu.f32 	%p26, %f61, %f101;
	@%p26 bra 	$L__BB0_48;
	add.s32 	%r42, %r51, 4;
	st.global.f32 	[%rd2], %f61;
	st.global.u32 	[%rd1], %r42;
	ld.global.f32 	%f101, [%rd2];
$L__BB0_48:
	ld.global.f32 	%f64, [%rd5+140];
	setp.geu.f32 	%p27, %f64, %f101;
	@%p27 bra 	$L__BB0_50;
	add.s32 	%r43, %r51, 5;
	st.global.f32 	[%rd2], %f64;
	st.global.u32 	[%rd1], %r43;
	ld.global.f32 	%f101, [%rd2];
$L__BB0_50:
	ld.global.f32 	%f67, [%rd5+168];
	setp.geu.f32 	%p28, %f67, %f101;
	@%p28 bra 	$L__BB0_52;
	add.s32 	%r44, %r51, 6;
	st.global.f32 	[%rd2], %f67;
	st.global.u32 	[%rd1], %r44;
	ld.global.f32 	%f101, [%rd2];
$L__BB0_52:
	ld.global.f32 	%f70, [%rd5+196];
	setp.geu.f32 	%p29, %f70, %f101;
	@%p29 bra 	$L__BB0_54;
	add.s32 	%r45, %r51, 7;
	st.global.f32 	[%rd2], %f70;
	st.global.u32 	[%rd1], %r45;
$L__BB0_54:
	add.s32 	%r51, %r51, 8;
$L__BB0_55:
	setp.eq.s32 	%p30, %r7, 0;
	@%p30 bra 	$L__BB0_71;
	and.b32  	%r10, %r1, 3;
	setp.lt.u32 	%p31, %r7, 4;
	@%p31 bra 	$L__BB0_66;
	mul.wide.u32 	%rd17, %r51, 28;
	add.s64 	%rd18, %rd3, %rd17;
	add.s64 	%rd6, %rd18, 24;
	ld.global.f32 	%f71, [%rd18+24];
	ld.global.f32 	%f108, [%rd2];
	setp.geu.f32 	%p32, %f71, %f108;
	@%p32 bra 	$L__BB0_59;
	st.global.f32 	[%rd2], %f71;
	st.global.u32 	[%rd1], %r51;
	ld.global.f32 	%f108, [%rd2];
$L__BB0_59:
	ld.global.f32 	%f75, [%rd6+28];
	setp.geu.f32 	%p33, %f75, %f108;
	@%p33 bra 	$L__BB0_61;
	add.s32 	%r46, %r51, 1;
	st.global.f32 	[%rd2], %f75;
	st.global.u32 	[%rd1], %r46;
	ld.global.f32 	%f108, [%rd2];
$L__BB0_61:
	ld.global.f32 	%f78, [%rd6+56];
	setp.geu.f32 	%p34, %f78, %f108;
	@%p34 bra 	$L__BB0_63;
	add.s32 	%r47, %r51, 2;
	st.global.f32 	[%rd2], %f78;
	st.global.u32 	[%rd1], %r47;
	ld.global.f32 	%f108, [%rd2];
$L__BB0_63:
	ld.global.f32 	%f81, [%rd6+84];
	setp.geu.f32 	%p35, %f81, %f108;
	@%p35 bra 	$L__BB0_65;
	add.s32 	%r48, %r51, 3;
	st.global.f32 	[%rd2], %f81;
	st.global.u32 	[%rd1], %r48;
$L__BB0_65:
	add.s32 	%r51, %r51, 4;
$L__BB0_66:
	setp.eq.s32 	%p36, %r10, 0;
	@%p36 bra 	$L__BB0_71;
	mul.wide.u32 	%rd19, %r51, 28;
	add.s64 	%rd20, %rd19, %rd3;
	add.s64 	%rd21, %rd20, 24;
	neg.s32 	%r53, %r10;
$L__BB0_68:
	.pragma "nounroll";
	ld.global.f32 	%f82, [%rd21];
	ld.global.f32 	%f84, [%rd2];
	setp.geu.f32 	%p37, %f82, %f84;
	@%p37 bra 	$L__BB0_70;
	st.global.f32 	[%rd2], %f82;
	st.global.u32 	[%rd1], %r51;
$L__BB0_70:
	add.s32 	%r51, %r51, 1;
	add.s64 	%rd21, %rd21, 28;
	add.s32 	%r53, %r53, 1;
	setp.ne.s32 	%p38, %r53, 0;
	@%p38 bra 	$L__BB0_68;
$L__BB0_71:
	ret;

}
	// .globl	_Z14updateVelocityP8ParticlePifffi
.visible .entry _Z14updateVelocityP8ParticlePifffi(
	.param .u64 .ptr .align 1 _Z14updateVelocityP8ParticlePifffi_param_0,
	.param .u64 .ptr .align 1 _Z14updateVelocityP8ParticlePifffi_param_1,
	.param .f32 _Z14updateVelocityP8ParticlePifffi_param_2,
	.param .f32 _Z14updateVelocityP8ParticlePifffi_param_3,
	.param .f32 _Z14updateVelocityP8ParticlePifffi_param_4,
	.param .u32 _Z14updateVelocityP8ParticlePifffi_param_5
)
{
	.reg .pred 	%p<2>;
	.reg .b32 	%r<7>;
	.reg .b32 	%f<24>;
	.reg .b64 	%rd<9>;

	ld.param.u64 	%rd1, [_Z14updateVelocityP8ParticlePifffi_param_0];
	ld.param.u64 	%rd2, [_Z14updateVelocityP8ParticlePifffi_param_1];
	ld.param.f32 	%f1, [_Z14updateVelocityP8ParticlePifffi_param_2];
	ld.param.f32 	%f2, [_Z14updateVelocityP8ParticlePifffi_param_3];
	ld.param.f32 	%f3, [_Z14updateVelocityP8ParticlePifffi_param_4];
	ld.param.u32 	%r2, [_Z14updateVelocityP8ParticlePifffi_param_5];
	mov.u32 	%r3, %tid.x;
	mov.u32 	%r4, %ctaid.x;
	mov.u32 	%r5, %ntid.x;
	mad.lo.s32 	%r1, %r4, %r5, %r3;
	setp.ge.s32 	%p1, %r1, %r2;
	@%p1 bra 	$L__BB1_2;
	cvta.to.global.u64 	%rd3, %rd2;
	cvta.to.global.u64 	%rd4, %rd1;
	mul.wide.s32 	%rd5, %r1, 28;
	add.s64 	%rd6, %rd4, %rd5;
	ld.global.u32 	%r6, [%rd3];
	mul.wide.s32 	%rd7, %r6, 28;
	add.s64 	%rd8, %rd4, %rd7;
	ld.global.f32 	%f4, [%rd8];
	ld.global.f32 	%f5, [%rd8+4];
	ld.global.f32 	%f6, [%rd6+16];
	mul.f32 	%f7, %f2, 0f3F000000;
	ld.global.f32 	%f8, [%rd6];
	ld.global.f32 	%f9, [%rd6+8];
	sub.f32 	%f10, %f8, %f9;
	mul.f32 	%f11, %f7, %f10;
	fma.rn.f32 	%f12, %f1, %f6, %f11;
	mul.f32 	%f13, %f3, 0f3F000000;
	sub.f32 	%f14, %f4, %f9;
	fma.rn.f32 	%f15, %f13, %f14, %f12;
	st.global.f32 	[%rd6+16], %f15;
	ld.global.f32 	%f16, [%rd6+20];
	ld.global.f32 	%f17, [%rd6+4];
	ld.global.f32 	%f18, [%rd6+12];
	sub.f32 	%f19, %f17, %f18;
	mul.f32 	%f20, %f7, %f19;
	fma.rn.f32 	%f21, %f1, %f16, %f20;
	sub.f32 	%f22, %f5, %f18;
	fma.rn.f32 	%f23, %f13, %f22, %f21;
	st.global.f32 	[%rd6+20], %f23;
$L__BB1_2:
	ret;

}
	// .globl	_Z14updatePositionP8Particlei
.visible .entry _Z14updatePositionP8Particlei(
	.param .u64 .ptr .align 1 _Z14updatePositionP8Particlei_param_0,
	.param .u32 _Z14updatePositionP8Particlei_param_1
)
{
	.reg .pred 	%p<29>;
	.reg .b32 	%r<40>;
	.reg .b32 	%f<9>;
	.reg .b64 	%rd<6>;
	.reg .b64 	%fd<37>;

	ld.param.u64 	%rd2, [_Z14updatePositionP8Particlei_param_0];
	ld.param.u32 	%r6, [_Z14updatePositionP8Particlei_param_1];
	mov.u32 	%r7, %tid.x;
	mov.u32 	%r8, %ctaid.x;
	mov.u32 	%r9, %ntid.x;
	mad.lo.s32 	%r1, %r8, %r9, %r7;
	setp.ge.s32 	%p1, %r1, %r6;
	@%p1 bra 	$L__BB2_17;
	cvta.to.global.u64 	%rd3, %rd2;
	mul.wide.s32 	%rd4, %r1, 28;
	add.s64 	%rd5, %rd3, %rd4;
	add.s64 	%rd1, %rd5, 8;
	ld.global.f32 	%f4, [%rd5+8];
	ld.global.f32 	%f5, [%rd5+16];
	add.f32 	%f1, %f4, %f5;
	st.global.f32 	[%rd5+8], %f1;
	ld.global.f32 	%f6, [%rd5+12];
	ld.global.f32 	%f7, [%rd5+20];
	add.f32 	%f2, %f6, %f7;
	st.global.f32 	[%rd5+12], %f2;
	cvt.f64.f32 	%fd1, %f1;
	{
	.reg .b32 %temp; 
	mov.b64 	{%temp, %r2}, %fd1;
	}
	mov.f64 	%fd17, 0d4000000000000000;
	{
	.reg .b32 %temp; 
	mov.b64 	{%temp, %r10}, %fd17;
	}
	and.b32  	%r4, %r10, 2146435072;
	setp.eq.s32 	%p2, %r4, 1062207488;
	abs.f64 	%fd2, %fd1;
	{ // callseq 0, 0
	.param .b64 param0;
	st.param.f64 	[param0], %fd2;
	.param .b64 retval0;
	call.uni (retval0), 
	__internal_accurate_pow, 
	(
	param0
	);
	ld.param.f64 	%fd18, [retval0];
	} // callseq 0
	setp.lt.s32 	%p3, %r2, 0;
	neg.f64 	%fd20, %fd18;
	selp.f64 	%fd21, %fd20, %fd18, %p2;
	selp.f64 	%fd34, %fd21, %fd18, %p3;
	setp.neu.f32 	%p4, %f1, 0f00000000;
	@%p4 bra 	$L__BB2_3;
	setp.eq.s32 	%p5, %r4, 1062207488;
	selp.b32 	%r11, %r2, 0, %p5;
	setp.lt.s32 	%p6, %r10, 0;
	or.b32  	%r12, %r11, 2146435072;
	selp.b32 	%r13, %r12, %r11, %p6;
	mov.b32 	%r14, 0;
	mov.b64 	%fd34, {%r14, %r13};
$L__BB2_3:
	add.f64 	%fd22, %fd1, 0d4000000000000000;
	{
	.reg .b32 %temp; 
	mov.b64 	{%temp, %r15}, %fd22;
	}
	and.b32  	%r16, %r15, 2146435072;
	setp.ne.s32 	%p7, %r16, 2146435072;
	@%p7 bra 	$L__BB2_8;
	setp.num.f32 	%p8, %f1, %f1;
	@%p8 bra 	$L__BB2_6;
	mov.f64 	%fd23, 0d4000000000000000;
	add.rn.f64 	%fd34, %fd1, %fd23;
	bra.uni 	$L__BB2_8;
$L__BB2_6:
	setp.neu.f64 	%p9, %fd2, 0d7FF0000000000000;
	@%p9 bra 	$L__BB2_8;
	setp.lt.s32 	%p10, %r2, 0;
	setp.eq.s32 	%p11, %r4, 1062207488;
	setp.lt.s32 	%p12, %r10, 0;
	selp.b32 	%r18, 0, 2146435072, %p12;
	and.b32  	%r19, %r10, 2147483647;
	setp.ne.s32 	%p13, %r19, 1071644672;
	or.b32  	%r20, %r18, -2147483648;
	selp.b32 	%r21, %r20, %r18, %p13;
	selp.b32 	%r22, %r21, %r18, %p11;
	selp.b32 	%r23, %r22, %r18, %p10;
	mov.b32 	%r24, 0;
	mov.b64 	%fd34, {%r24, %r23};
$L__BB2_8:
	setp.eq.s32 	%p14, %r4, 1062207488;
	cvt.f64.f32 	%fd9, %f2;
	{
	.reg .b32 %temp; 
	mov.b64 	{%temp, %r5}, %fd9;
	}
	abs.f64 	%fd10, %fd9;
	{ // callseq 1, 0
	.param .b64 param0;
	st.param.f64 	[param0], %fd10;
	.param .b64 retval0;
	call.uni (retval0), 
	__internal_accurate_pow, 
	(
	param0
	);
	ld.param.f64 	%fd24, [retval0];
	} // callseq 1
	setp.lt.s32 	%p15, %r5, 0;
	neg.f64 	%fd26, %fd24;
	selp.f64 	%fd27, %fd26, %fd24, %p14;
	selp.f64 	%fd36, %fd27, %fd24, %p15;
	setp.neu.f32 	%p16, %f2, 0f00000000;
	@%p16 bra 	$L__BB2_10;
	setp.eq.s32 	%p17, %r4, 1062207488;
	selp.b32 	%r26, %r5, 0, %p17;
	setp.lt.s32 	%p18, %r10, 0;
	or.b32  	%r27, %r26, 2146435072;
	selp.b32 	%r28, %r27, %r26, %p18;
	mov.b32 	%r29, 0;
	mov.b64 	%fd36, {%r29, %r28};
$L__BB2_10:
	add.f64 	%fd28, %fd9, 0d4000000000000000;
	{
	.reg .b32 %temp; 
	mov.b64 	{%temp, %r30}, %fd28;
	}
	and.b32  	%r31, %r30, 2146435072;
	setp.ne.s32 	%p19, %r31, 2146435072;
	@%p19 bra 	$L__BB2_15;
	setp.num.f32 	%p20, %f2, %f2;
	@%p20 bra 	$L__BB2_13;
	mov.f64 	%fd29, 0d4000000000000000;
	add.rn.f64 	%fd36, %fd9, %fd29;
	bra.uni 	$L__BB2_15;
$L__BB2_13:
	setp.neu.f64 	%p21, %fd10, 0d7FF0000000000000;
	@%p21 bra 	$L__BB2_15;
	setp.lt.s32 	%p22, %r5, 0;
	setp.eq.s32 	%p23, %r4, 1062207488;
	setp.lt.s32 	%p24, %r10, 0;
	selp.b32 	%r33, 0, 2146435072, %p24;
	and.b32  	%r34, %r10, 2147483647;
	setp.ne.s32 	%p25, %r34, 1071644672;
	or.b32  	%r35, %r33, -2147483648;
	selp.b32 	%r36, %r35, %r33, %p25;
	selp.b32 	%r37, %r36, %r33, %p23;
	selp.b32 	%r38, %r37, %r33, %p22;
	mov.b32 	%r39, 0;
	mov.b64 	%fd36, {%r39, %r38};
$L__BB2_15:
	setp.eq.f32 	%p26, %f2, 0f3F800000;
	selp.f64 	%fd30, 0d3FF0000000000000, %fd36, %p26;
	setp.eq.f32 	%p27, %f1, 0f3F800000;
	selp.f64 	%fd31, 0d3FF0000000000000, %fd34, %p27;
	add.f64 	%fd32, %fd31, %fd30;
	cvt.rn.f32.f64 	%f3, %fd32;
	ld.global.f32 	%f8, [%rd1+16];
	setp.leu.f32 	%p28, %f8, %f3;
	@%p28 bra 	$L__BB2_17;
	st.global.f32 	[%rd1+16], %f3;
	st.global.f32 	[%rd1+-8], %f1;
	st.global.f32 	[%rd1+-4], %f2;
$L__BB2_17:
	ret;

}
.func  (.param .b64 func_retval0) __internal_accurate_pow(
	.param .b64 __internal_accurate_pow_param_0
)
{
	.reg .pred 	%p<8>;
	.reg .b32 	%r<49>;
	.reg .b32 	%f<3>;
	.reg .b64 	%fd<109>;

	ld.param.f64 	%fd10, [__internal_accurate_pow_param_0];
	{
	.reg .b32 %temp; 
	mov.b64 	{%temp, %r46}, %fd10;
	}
	{
	.reg .b32 %temp; 
	mov.b64 	{%r45, %temp}, %fd10;
	}
	shr.u32 	%r47, %r46, 20;
	setp.gt.u32 	%p1, %r46, 1048575;
	@%p1 bra 	$L__BB3_2;
	mul.f64 	%fd11, %fd10, 0d4350000000000000;
	{
	.reg .b32 %temp; 
	mov.b64 	{%temp, %r46}, %fd11;
	}
	{
	.reg .b32 %temp; 
	mov.b64 	{%r45, %temp}, %fd11;
	}
	shr.u32 	%r16, %r46, 20;
	add.s32 	%r47, %r16, -54;
$L__BB3_2:
	add.s32 	%r48, %r47, -1023;
	and.b32  	%r17, %r46, -2146435073;
	or.b32  	%r18, %r17, 1072693248;
	mov.b64 	%fd107, {%r45, %r18};
	setp.lt.u32 	%p2, %r18, 1073127583;
	@%p2 bra 	$L__BB3_4;
	{
	.reg .b32 %temp; 
	mov.b64 	{%r19, %temp}, %fd107;
	}
	{
	.reg .b32 %temp; 
	mov.b64 	{%temp, %r20}, %fd107;
	}
	add.s32 	%r21, %r20, -1048576;
	mov.b64 	%fd107, {%r19, %r21};
	add.s32 	%r48, %r47, -1022;
$L__BB3_4:
	add.f64 	%fd12, %fd107, 0dBFF0000000000000;
	add.f64 	%fd13, %fd107, 0d3FF0000000000000;
	rcp.approx.ftz.f64 	%fd14, %fd13;
	neg.f64 	%fd15, %fd13;
	fma.rn.f64 	%fd16, %fd15, %fd14, 0d3FF0000000000000;
	fma.rn.f64 	%fd17, %fd16, %fd16, %fd16;
	fma.rn.f64 	%fd18, %fd17, %fd14, %fd14;
	mul.f64 	%fd19, %fd12, %fd18;
	fma.rn.f64 	%fd20, %fd12, %fd18, %fd19;
	mul.f64 	%fd21, %fd20, %fd20;
	fma.rn.f64 	%fd22, %fd21, 0d3EB0F5FF7D2CAFE2, 0d3ED0F5D241AD3B5A;
	fma.rn.f64 	%fd23, %fd22, %fd21, 0d3EF3B20A75488A3F;
	fma.rn.f64 	%fd24, %fd23, %fd21, 0d3F1745CDE4FAECD5;
	fma.rn.f64 	%fd25, %fd24, %fd21, 0d3F3C71C7258A578B;
	fma.rn.f64 	%fd26, %fd25, %fd21, 0d3F6249249242B910;
	fma.rn.f64 	%fd27, %fd26, %fd21, 0d3F89999999999DFB;
	sub.f64 	%fd28, %fd12, %fd20;
	add.f64 	%fd29, %fd28, %fd28;
	neg.f64 	%fd30, %fd20;
	fma.rn.f64 	%fd31, %fd30, %fd12, %fd29;
	mul.f64 	%fd32, %fd18, %fd31;
	fma.rn.f64 	%fd33, %fd21, %fd27, 0d3FB5555555555555;
	mov.f64 	%fd34, 0d3FB5555555555555;
	sub.f64 	%fd35, %fd34, %fd33;
	fma.rn.f64 	%fd36, %fd21, %fd27, %fd35;
	add.f64 	%fd37, %fd36, 0dBC46A4CB00B9E7B0;
	add.f64 	%fd38, %fd33, %fd37;
	sub.f64 	%fd39, %fd33, %fd38;
	add.f64 	%fd40, %fd37, %fd39;
	mul.rn.f64 	%fd41, %fd20, %fd20;
	neg.f64 	%fd42, %fd41;
	fma.rn.f64 	%fd43, %fd20, %fd20, %fd42;
	{
	.reg .b32 %temp; 
	mov.b64 	{%r22, %temp}, %fd32;
	}
	{
	.reg .b32 %temp; 
	mov.b64 	{%temp, %r23}, %fd32;
	}
	add.s32 	%r24, %r23, 1048576;
	mov.b64 	%fd44, {%r22, %r24};
	fma.rn.f64 	%fd45, %fd20, %fd44, %fd43;
	mul.rn.f64 	%fd46, %fd41, %fd20;
	neg.f64 	%fd47, %fd46;
	fma.rn.f64 	%fd48, %fd41, %fd20, %fd47;
	fma.rn.f64 	%fd49, %fd41, %fd32, %fd48;
	fma.rn.f64 	%fd50, %fd45, %fd20, %fd49;
	mul.rn.f64 	%fd51, %fd38, %fd46;
	neg.f64 	%fd52, %fd51;
	fma.rn.f64 	%fd53, %fd38, %fd46, %fd52;
	fma.rn.f64 	%fd54, %fd38, %fd50, %fd53;
	fma.rn.f64 	%fd55, %fd40, %fd46, %fd54;
	add.f64 	%fd56, %fd51, %fd55;
	sub.f64 	%fd57, %fd51, %fd56;
	add.f64 	%fd58, %fd55, %fd57;
	add.f64 	%fd59, %fd20, %fd56;
	sub.f64 	%fd60, %fd20, %fd59;
	add.f64 	%fd61, %fd56, %fd60;
	add.f64 	%fd62, %fd58, %fd61;
	add.f64 	%fd63, %fd32, %fd62;
	add.f64 	%fd64, %fd59, %fd63;
	sub.f64 	%fd65, %fd59, %fd64;
	add.f64 	%fd66, %fd63, %fd65;
	xor.b32  	%r25, %r48, -2147483648;
	mov.b32 	%r26, 1127219200;
	mov.b64 	%fd67, {%r25, %r26};
	mov.b32 	%r27, -2147483648;
	mov.b64 	%fd68, {%r27, %r26};
	sub.f64 	%fd69, %fd67, %fd68;
	fma.rn.f64 	%fd70, %fd69, 0d3FE62E42FEFA39EF, %fd64;
	fma.rn.f64 	%fd71, %fd69, 0dBFE62E42FEFA39EF, %fd70;
	sub.f64 	%fd72, %fd71, %fd64;
	sub.f64 	%fd73, %fd66, %fd72;
	fma.rn.f64 	%fd74, %fd69, 0d3C7ABC9E3B39803F, %fd73;
	add.f64 	%fd75, %fd70, %fd74;
	sub.f64 	%fd76, %fd70, %fd75;
	add.f64 	%fd77, %fd74, %fd76;
	mov.f64 	%fd78, 0d4000000000000000;
	{
	.reg .b32 %temp; 
	mov.b64 	{%temp, %r28}, %fd78;
	}
	{
	.reg .b32 %temp; 
	mov.b64 	{%r29, %temp}, %fd78;
	}
	shl.b32 	%r30, %r28, 1;
	setp.gt.u32 	%p3, %r30, -33554433;
	and.b32  	%r31, %r28, -15728641;
	selp.b32 	%r32, %r31, %r28, %p3;
	mov.b64 	%fd79, {%r29, %r32};
	mul.rn.f64 	%fd80, %fd75, %fd79;
	neg.f64 	%fd81, %fd80;
	fma.rn.f64 	%fd82, %fd75, %fd79, %fd81;
	fma.rn.f64 	%fd83, %fd77, %fd79, %fd82;
	add.f64 	%fd4, %fd80, %fd83;
	sub.f64 	%fd84, %fd80, %fd4;
	add.f64 	%fd5, %fd83, %fd84;
	fma.rn.f64 	%fd85, %fd4, 0d3FF71547652B82FE, 0d4338000000000000;
	{
	.reg .b32 %temp; 
	mov.b64 	{%r13, %temp}, %fd85;
	}
	mov.f64 	%fd86, 0dC338000000000000;
	add.rn.f64 	%fd87, %fd85, %fd86;
	fma.rn.f64 	%fd88, %fd87, 0dBFE62E42FEFA39EF, %fd4;
	fma.rn.f64 	%fd89, %fd87, 0dBC7ABC9E3B39803F, %fd88;
	fma.rn.f64 	%fd90, %fd89, 0d3E5ADE1569CE2BDF, 0d3E928AF3FCA213EA;
	fma.rn.f64 	%fd91, %fd90, %fd89, 0d3EC71DEE62401315;
	fma.rn.f64 	%fd92, %fd91, %fd89, 0d3EFA01997C89EB71;
	fma.rn.f64 	%fd93, %fd92, %fd89, 0d3F2A01A014761F65;
	fma.rn.f64 	%fd94, %fd93, %fd89, 0d3F56C16C1852B7AF;
	fma.rn.f64 	%fd95, %fd94, %fd89, 0d3F81111111122322;
	fma.rn.f64 	%fd96, %fd95, %fd89, 0d3FA55555555502A1;
	fma.rn.f64 	%fd97, %fd96, %fd89, 0d3FC5555555555511;
	fma.rn.f64 	%fd98, %fd97, %fd89, 0d3FE000000000000B;
	fma.rn.f64 	%fd99, %fd98, %fd89, 0d3FF0000000000000;
	fma.rn.f64 	%fd100, %fd99, %fd89, 0d3FF0000000000000;
	{
	.reg .b32 %temp; 
	mov.b64 	{%r14, %temp}, %fd100;
	}
	{
	.reg .b32 %temp; 
	mov.b64 	{%temp, %r15}, %fd100;
	}
	shl.b32 	%r33, %r13, 20;
	add.s32 	%r34, %r33, %r15;
	mov.b64 	%fd108, {%r14, %r34};
	{
	.reg .b32 %temp; 
	mov.b64 	{%temp, %r35}, %fd4;
	}
	mov.b32 	%f2, %r35;
	abs.f32 	%f1, %f2;
	setp.lt.f32 	%p4, %f1, 0f4086232B;
	@%p4 bra 	$L__BB3_7;
	setp.lt.f64 	%p5, %fd4, 0d0000000000000000;
	add.f64 	%fd101, %fd4, 0d7FF0000000000000;
	selp.f64 	%fd108, 0d0000000000000000, %fd101, %p5;
	setp.geu.f32 	%p6, %f1, 0f40874800;
	@%p6 bra 	$L__BB3_7;
	shr.u32 	%r36, %r13, 31;
	add.s32 	%r37, %r13, %r36;
	shr.s32 	%r38, %r37, 1;
	shl.b32 	%r39, %r38, 20;
	add.s32 	%r40, %r15, %r39;
	mov.b64 	%fd102, {%r14, %r40};
	sub.s32 	%r41, %r13, %r38;
	shl.b32 	%r42, %r41, 20;
	add.s32 	%r43, %r42, 1072693248;
	mov.b32 	%r44, 0;
	mov.b64 	%fd103, {%r44, %r43};
	mul.f64 	%fd108, %fd103, %fd102;
$L__BB3_7:
	abs.f64 	%fd104, %fd108;
	setp.eq.f64 	%p7, %fd104, 0d7FF0000000000000;
	fma.rn.f64 	%fd105, %fd108, %fd5, %fd108;
	selp.f64 	%fd106, %fd108, %fd105, %p7;
	st.param.f64 	[func_retval0], %fd106;
	ret;

}


// ===== COMPILED SASS (sm_100) =====

	.target	sm_100

	.elftype	@"ET_EXEC"


//--------------------- .note.nv.tkinfo           --------------------------
	.section	.note.nv.tkinfo,"",@"SHT_NOTE"
	.sectionflags	@"SHF_NOTE_NV_TKINFO"
	.tkinfo
        /*0018*/ 	.word	0x00000002
        /*0030*/ 	.string	""
        /*0030*/ 	.string	"ptxas"
        /*0030*/ 	.string	"Cuda compilation tools, release 13.0, V13.0.88"
        /*0030*/ 	.string	"Build cuda_13.0.r13.0/compiler.36424714_0"
        /*0030*/ 	.string	"-arch sm_100 -m 64 "



//--------------------- .note.nv.cuinfo           --------------------------
	.section	.note.nv.cuinfo,"",@"SHT_NOTE"
	.sectionflags	@"SHF_NOTE_NV_CUINFO"
        /*0018*/ 	.short	0x0002
        /*001a*/ 	.short	0x0064
        /*001c*/ 	.short	0x0082
	.zero		2


//--------------------- .nv.info                  --------------------------
	.section	.nv.info,"",@"SHT_CUDA_INFO"
	.align	4


	//----- nvinfo : EIATTR_REGCOUNT
	.align		4
        /*0000*/ 	.byte	0x04, 0x2f
        /*0002*/ 	.short	(.L_1 - .L_0)
	.align		4
.L_0:
        /*0004*/ 	.word	index@(_Z19updateTeamBestIndexP8ParticlePfPii)
        /*0008*/ 	.word	0x0000001a


	//----- nvinfo : EIATTR_FRAME_SIZE
	.align		4
.L_1:
        /*000c*/ 	.byte	0x04, 0x11
        /*000e*/ 	.short	(.L_3 - .L_2)
	.align		4
.L_2:
        /*0010*/ 	.word	index@(_Z19updateTeamBestIndexP8ParticlePfPii)
        /*0014*/ 	.word	0x00000000


	//----- nvinfo : EIATTR_REGCOUNT
	.align		4
.L_3:
        /*0018*/ 	.byte	0x04, 0x2f
        /*001a*/ 	.short	(.L_5 - .L_4)
	.align		4
.L_4:
        /*001c*/ 	.word	index@(_Z14updateVelocityP8ParticlePifffi)
        /*0020*/ 	.word	0x00000012


	//----- nvinfo : EIATTR_FRAME_SIZE
	.align		4
.L_5:
        /*0024*/ 	.byte	0x04, 0x11
        /*0026*/ 	.short	(.L_7 - .L_6)
	.align		4
.L_6:
        /*0028*/ 	.word	index@(_Z14updateVelocityP8ParticlePifffi)
        /*002c*/ 	.word	0x00000000


	//----- nvinfo : EIATTR_REGCOUNT
	.align		4
.L_7:
        /*0030*/ 	.byte	0x04, 0x2f
        /*0032*/ 	.short	(.L_9 - .L_8)
	.align		4
.L_8:
        /*0034*/ 	.word	index@(_Z14updatePositionP8Particlei)
        /*0038*/ 	.word	0x00000020


	//----- nvinfo : EIATTR_FRAME_SIZE
	.align		4
.L_9:
        /*003c*/ 	.byte	0x04, 0x11
        /*003e*/ 	.short	(.L_11 - .L_10)
	.align		4
.L_10:
        /*0040*/ 	.word	index@($_Z14updatePositionP8Particlei$__internal_accurate_pow)
        /*0044*/ 	.word	0x00000000


	//----- nvinfo : EIATTR_FRAME_SIZE
	.align		4
.L_11:
        /*0048*/ 	.byte	0x04, 0x11
        /*004a*/ 	.short	(.L_13 - .L_12)
	.align		4
.L_12:
        /*004c*/ 	.word	index@(_Z14updatePositionP8Particlei)
        /*0050*/ 	.word	0x00000000


	//----- nvinfo : EIATTR_MIN_STACK_SIZE
	.align		4
.L_13:
        /*0054*/ 	.byte	0x04, 0x12
        /*0056*/ 	.short	(.L_15 - .L_14)
	.align		4
.L_14:
        /*0058*/ 	.word	index@(_Z14updatePositionP8Particlei)
        /*005c*/ 	.word	0x00000000


	//----- nvinfo : EIATTR_MIN_STACK_SIZE
	.align		4
.L_15:
        /*0060*/ 	.byte	0x04, 0x12
        /*0062*/ 	.short	(.L_17 - .L_16)
	.align		4
.L_16:
        /*0064*/ 	.word	index@(_Z14updateVelocityP8ParticlePifffi)
        /*0068*/ 	.word	0x00000000


	//----- nvinfo : EIATTR_MIN_STACK_SIZE
	.align		4
.L_17:
        /*006c*/ 	.byte	0x04, 0x12
        /*006e*/ 	.short	(.L_19 - .L_18)
	.align		4
.L_18:
        /*0070*/ 	.word	index@(_Z19updateTeamBestIndexP8ParticlePfPii)
        /*0074*/ 	.word	0x00000000
.L_19:


//--------------------- .nv.compat                --------------------------
	.section	.nv.compat,"",@"SHT_CUDA_COMPAT_INFO"
	.align	4
        /*0000*/ 	.byte	0x02, 0x09, 0x00, 0x00, 0x02, 0x02, 0x01, 0x00, 0x02, 0x05, 0x05, 0x00, 0x03, 0x07, 0x01, 0x01
        /*0010*/ 	.byte	0x02, 0x03, 0x00, 0x00, 0x02, 0x06, 0x01, 0x00, 0x04, 0x0b, 0x08, 0x00, 0x01, 0x00, 0x00, 0x00
        /*0020*/ 	.byte	0x00, 0x00, 0x00, 0x00


//--------------------- .nv.info._Z14updatePositionP8Particlei --------------------------
	.section	.nv.info._Z14updatePositionP8Particlei,"",@"SHT_CUDA_INFO"
	.sectionflags	@""
	.align	4


	//----- nvinfo : EIATTR_CUDA_API_VERSION
	.align		4
        /*0000*/ 	.byte	0x04, 0x37
        /*0002*/ 	.short	(.L_21 - .L_20)
.L_20:
        /*0004*/ 	.word	0x00000082


	//----- nvinfo : EIATTR_KPARAM_INFO
	.align		4
.L_21:
        /*0008*/ 	.byte	0x04, 0x17
        /*000a*/ 	.short	(.L_23 - .L_22)
.L_22:
        /*000c*/ 	.word	0x00000000
        /*0010*/ 	.short	0x0001
        /*0012*/ 	.short	0x0008
        /*0014*/ 	.byte	0x00, 0xf0, 0x11, 0x00


	//----- nvinfo : EIATTR_KPARAM_INFO
	.align		4
.L_23:
        /*0018*/ 	.byte	0x04, 0x17
        /*001a*/ 	.short	(.L_25 - .L_24)
.L_24:
        /*001c*/ 	.word	0x00000000
        /*0020*/ 	.short	0x0000
        /*0022*/ 	.short	0x0000
        /*0024*/ 	.byte	0x00, 0xf5, 0x21, 0x00


	//----- nvinfo : EIATTR_SPARSE_MMA_MASK
	.align		4
.L_25:
        /*0028*/ 	.byte	0x03, 0x50
        /*002a*/ 	.short	0x0000


	//----- nvinfo : EIATTR_MAXREG_COUNT
	.align		4
        /*002c*/ 	.byte	0x03, 0x1b
        /*002e*/ 	.short	0x00ff


	//----- nvinfo : EIATTR_MERCURY_ISA_VERSION
	.align		4
        /*0030*/ 	.byte	0x03, 0x5f
        /*0032*/ 	.short	0x0101


	//----- nvinfo : EIATTR_VRC_CTA_INIT_COUNT
	.align		4
        /*0034*/ 	.byte	0x02, 0x4a
	.zero		1
	.zero		1


	//----- nvinfo : EIATTR_EXIT_INSTR_OFFSETS
	.align		4
        /*0038*/ 	.byte	0x04, 0x1c
        /*003a*/ 	.short	(.L_27 - .L_26)


	//   ....[0]....
.L_26:
        /*003c*/ 	.word	0x00000070


	//   ....[1]....
        /*0040*/ 	.word	0x00000470


	//   ....[2]....
        /*0044*/ 	.word	0x000004b0


	//----- nvinfo : EIATTR_CRS_STACK_SIZE
	.align		4
.L_27:
        /*0048*/ 	.byte	0x04, 0x1e
        /*004a*/ 	.short	(.L_29 - .L_28)
.L_28:
        /*004c*/ 	.word	0x00000000


	//----- nvinfo : EIATTR_CBANK_PARAM_SIZE
	.align		4
.L_29:
        /*0050*/ 	.byte	0x03, 0x19
        /*0052*/ 	.short	0x000c


	//----- nvinfo : EIATTR_PARAM_CBANK
	.align		4
        /*0054*/ 	.byte	0x04, 0x0a
        /*0056*/ 	.short	(.L_31 - .L_30)
	.align		4
.L_30:
        /*0058*/ 	.word	index@(.nv.constant0._Z14updatePositionP8Particlei)
        /*005c*/ 	.short	0x0380
        /*005e*/ 	.short	0x000c


	//----- nvinfo : EIATTR_SW_WAR
	.align		4
.L_31:
        /*0060*/ 	.byte	0x04, 0x36
        /*0062*/ 	.short	(.L_33 - .L_32)
.L_32:
        /*0064*/ 	.word	0x00000008
.L_33:


//--------------------- .nv.info._Z14updateVelocityP8ParticlePifffi --------------------------
	.section	.nv.info._Z14updateVelocityP8ParticlePifffi,"",@"SHT_CUDA_INFO"
	.sectionflags	@""
	.align	4


	//----- nvinfo : EIATTR_CUDA_API_VERSION
	.align		4
        /*0000*/ 	.byte	0x04, 0x37
        /*0002*/ 	.short	(.L_35 - .L_34)
.L_34:
        /*0004*/ 	.word	0x00000082


	//----- nvinfo : EIATTR_KPARAM_INFO
	.align		4
.L_35:
        /*0008*/ 	.byte	0x04, 0x17
        /*000a*/ 	.short	(.L_37 - .L_36)
.L_36:
        /*000c*/ 	.word	0x00000000
        /*0010*/ 	.short	0x0005
        /*0012*/ 	.short	0x001c
        /*0014*/ 	.byte	0x00, 0xf0, 0x11, 0x00


	//----- nvinfo : EIATTR_KPARAM_INFO
	.align		4
.L_37:
        /*0018*/ 	.byte	0x04, 0x17
        /*001a*/ 	.short	(.L_39 - .L_38)
.L_38:
        /*001c*/ 	.word	0x00000000
        /*0020*/ 	.short	0x0004
        /*0022*/ 	.short	0x0018
        /*0024*/ 	.byte	0x00, 0xf0, 0x11, 0x00


	//----- nvinfo : EIATTR_KPARAM_INFO
	.align		4
.L_39:
        /*0028*/ 	.byte	0x04, 0x17
        /*002a*/ 	.short	(.L_41 - .L_40)
.L_40:
        /*002c*/ 	.word	0x00000000
        /*0030*/ 	.short	0x0003
        /*0032*/ 	.short	0x0014
        /*0034*/ 	.byte	0x00, 0xf0, 0x11, 0x00


	//----- nvinfo : EIATTR_KPARAM_INFO
	.align		4
.L_41:
        /*0038*/ 	.byte	0x04, 0x17
        /*003a*/ 	.short	(.L_43 - .L_42)
.L_42:
        /*003c*/ 	.word	0x00000000
        /*0040*/ 	.short	0x0002
        /*0042*/ 	.short	0x0010
        /*0044*/ 	.byte	0x00, 0xf0, 0x11, 0x00


	//----- nvinfo : EIATTR_KPARAM_INFO
	.align		4
.L_43:
        /*0048*/ 	.byte	0x04, 0x17
        /*004a*/ 	.short	(.L_45 - .L_44)
.L_44:
        /*004c*/ 	.word	0x00000000
        /*0050*/ 	.short	0x0001
        /*0052*/ 	.short	0x0008
        /*0054*/ 	.byte	0x00, 0xf5, 0x21, 0x00


	//----- nvinfo : EIATTR_KPARAM_INFO
	.align		4
.L_45:
        /*0058*/ 	.byte	0x04, 0x17
        /*005a*/ 	.short	(.L_47 - .L_46)
.L_46:
        /*005c*/ 	.word	0x00000000
        /*0060*/ 	.short	0x0000
        /*0062*/ 	.short	0x0000
        /*0064*/ 	.byte	0x00, 0xf5, 0x21, 0x00


	//----- nvinfo : EIATTR_SPARSE_MMA_MASK
	.align		4
.L_47:
        /*0068*/ 	.byte	0x03, 0x50
        /*006a*/ 	.short	0x0000


	//----- nvinfo : EIATTR_MAXREG_COUNT
	.align		4
        /*006c*/ 	.byte	0x03, 0x1b
        /*006e*/ 	.short	0x00ff


	//----- nvinfo : EIATTR_MERCURY_ISA_VERSION
	.align		4
        /*0070*/ 	.byte	0x03, 0x5f
        /*0072*/ 	.short	0x0101


	//----- nvinfo : EIATTR_VRC_CTA_INIT_COUNT
	.align		4
        /*0074*/ 	.byte	0x02, 0x4a
	.zero		1
	.zero		1


	//----- nvinfo : EIATTR_EXIT_INSTR_OFFSETS
	.align		4
        /*0078*/ 	.byte	0x04, 0x1c
        /*007a*/ 	.short	(.L_49 - .L_48)


	//   ....[0]....
.L_48:
        /*007c*/ 	.word	0x00000070


	//   ....[1]....
        /*0080*/ 	.word	0x00000260


	//----- nvinfo : EIATTR_CBANK_PARAM_SIZE
	.align		4
.L_49:
        /*0084*/ 	.byte	0x03, 0x19
        /*0086*/ 	.short	0x0020


	//----- nvinfo : EIATTR_PARAM_CBANK
	.align		4
        /*0088*/ 	.byte	0x04, 0x0a
        /*008a*/ 	.short	(.L_51 - .L_50)
	.align		4
.L_50:
        /*008c*/ 	.word	index@(.nv.constant0._Z14updateVelocityP8ParticlePifffi)
        /*0090*/ 	.short	0x0380
        /*0092*/ 	.short	0x0020


	//----- nvinfo : EIATTR_SW_WAR
	.align		4
.L_51:
        /*0094*/ 	.byte	0x04, 0x36
        /*0096*/ 	.short	(.L_53 - .L_52)
.L_52:
        /*0098*/ 	.word	0x00000008
.L_53:


//--------------------- .nv.info._Z19updateTeamBestIndexP8ParticlePfPii --------------------------
	.section	.nv.info._Z19updateTeamBestIndexP8ParticlePfPii,"",@"SHT_CUDA_INFO"
	.sectionflags	@""
	.align	4


	//----- nvinfo : EIATTR_CUDA_API_VERSION
	.align		4
        /*0000*/ 	.byte	0x04, 0x37
        /*0002*/ 	.short	(.L_55 - .L_54)
.L_54:
        /*0004*/ 	.word	0x00000082


	//----- nvinfo : EIATTR_KPARAM_INFO
	.align		4
.L_55:
        /*0008*/ 	.byte	0x04, 0x17
        /*000a*/ 	.short	(.L_57 - .L_56)
.L_56:
        /*000c*/ 	.word	0x00000000
        /*0010*/ 	.short	0x0003
        /*0012*/ 	.short	0x0018
        /*0014*/ 	.byte	0x00, 0xf0, 0x11, 0x00


	//----- nvinfo : EIATTR_KPARAM_INFO
	.align		4
.L_57:
        /*0018*/ 	.byte	0x04, 0x17
        /*001a*/ 	.short	(.L_59 - .L_58)
.L_58:
        /*001c*/ 	.word	0x00000000
        /*0020*/ 	.short	0x0002
        /*0022*/ 	.short	0x0010
        /*0024*/ 	.byte	0x00, 0xf5, 0x21, 0x00


	//----- nvinfo : EIATTR_KPARAM_INFO
	.align		4
.L_59:
        /*0028*/ 	.byte	0x04, 0x17
        /*002a*/ 	.short	(.L_61 - .L_60)
.L_60:
        /*002c*/ 	.word	0x00000000
        /*0030*/ 	.short	0x0001
        /*0032*/ 	.short	0x0008
        /*0034*/ 	.byte	0x00, 0xf5, 0x21, 0x00


	//----- nvinfo : EIATTR_KPARAM_INFO
	.align		4
.L_61:
        /*0038*/ 	.byte	0x04, 0x17
        /*003a*/ 	.short	(.L_63 - .L_62)
.L_62:
        /*003c*/ 	.word	0x00000000
        /*0040*/ 	.short	0x0000
        /*0042*/ 	.short	0x0000
        /*0044*/ 	.byte	0x00, 0xf5, 0x21, 0x00


	//----- nvinfo : EIATTR_SPARSE_MMA_MASK
	.align		4
.L_63:
        /*0048*/ 	.byte	0x03, 0x50
        /*004a*/ 	.short	0x0000


	//----- nvinfo : EIATTR_MAXREG_COUNT
	.align		4
        /*004c*/ 	.byte	0x03, 0x1b
        /*004e*/ 	.short	0x00ff


	//----- nvinfo : EIATTR_MERCURY_ISA_VERSION
	.align		4
        /*0050*/ 	.byte	0x03, 0x5f
        /*0052*/ 	.short	0x0101


	//----- nvinfo : EIATTR_VRC_CTA_INIT_COUNT
	.align		4
        /*0054*/ 	.byte	0x02, 0x4a
	.zero		1
	.zero		1


	//----- nvinfo : EIATTR_EXIT_INSTR_OFFSETS
	.align		4
        /*0058*/ 	.byte	0x04, 0x1c
        /*005a*/ 	.short	(.L_65 - .L_64)


	//   ....[0]....
.L_64:
        /*005c*/ 	.word	0x000000a0


	//   ....[1]....
        /*0060*/ 	.word	0x00000890


	//   ....[2]....
        /*0064*/ 	.word	0x00000c90


	//   ....[3]....
        /*0068*/ 	.word	0x00000ed0


	//   ....[4]....
        /*006c*/ 	.word	0x00001000


	//----- nvinfo : EIATTR_CBANK_PARAM_SIZE
	.align		4
.L_65:
        /*0070*/ 	.byte	0x03, 0x19
        /*0072*/ 	.short	0x001c


	//----- nvinfo : EIATTR_PARAM_CBANK
	.align		4
        /*0074*/ 	.byte	0x04, 0x0a
        /*0076*/ 	.short	(.L_67 - .L_66)
	.align		4
.L_66:
        /*0078*/ 	.word	index@(.nv.constant0._Z19updateTeamBestIndexP8ParticlePfPii)
        /*007c*/ 	.short	0x0380
        /*007e*/ 	.short	0x001c


	//----- nvinfo : EIATTR_SW_WAR
	.align		4
.L_67:
        /*0080*/ 	.byte	0x04, 0x36
        /*0082*/ 	.short	(.L_69 - .L_68)
.L_68:
        /*0084*/ 	.word	0x00000008
.L_69:


//--------------------- .nv.callgraph             --------------------------
	.section	.nv.callgraph,"",@"SHT_CUDA_CALLGRAPH"
	.align	4
	.sectionentsize	8
	.align		4
        /*0000*/ 	.word	0x00000000
	.align		4
        /*0004*/ 	.word	0xffffffff
	.align		4
        /*0008*/ 	.word	0x00000000
	.align		4
        /*000c*/ 	.word	0xfffffffe
	.align		4
        /*0010*/ 	.word	0x00000000
	.align		4
        /*0014*/ 	.word	0xfffffffd
	.align		4
        /*0018*/ 	.word	0x00000000
	.align		4
        /*001c*/ 	.word	0xfffffffc


//--------------------- .text._Z14updatePositionP8Particlei --------------------------
	.section	.text._Z14updatePositionP8Particlei,"ax",@progbits
	.align	128
        .global         _Z14updatePositionP8Particlei
        .type           _Z14updatePositionP8Particlei,@function
        .size           _Z14updatePositionP8Particlei,(.L_x_15 - _Z14updatePositionP8Particlei)
        .other          _Z14updatePositionP8Particlei,@"STO_CUDA_ENTRY STV_DEFAULT"
_Z14updatePositionP8Particlei:
.text._Z14updatePositionP8Particlei:
[----:B------:R-:W-:Y:S01]  /*0000*/  LDC R1, c[0x0][0x37c] ;  /* 0x0000df00ff017b82 */ /* 0x000fe20000000800 */
[----:B------:R-:W0:Y:S07]  /*0010*/  S2R R3, SR_TID.X ;  /* 0x0000000000037919 */ /* 0x000e2e0000002100 */
[----:B------:R-:W0:Y:S01]  /*0020*/  S2UR UR4, SR_CTAID.X ;  /* 0x00000000000479c3 */ /* 0x000e220000002500 */
[----:B------:R-:W1:Y:S07]  /*0030*/  LDCU UR5, c[0x0][0x388] ;  /* 0x00007100ff0577ac */ /* 0x000e6e0008000800 */
[----:B------:R-:W0:Y:S02]  /*0040*/  LDC R0, c[0x0][0x360] ;  /* 0x0000d800ff007b82 */ /* 0x000e240000000800 */
[----:B0-----:R-:W-:-:S05]  /*0050*/  IMAD R3, R0, UR4, R3 ;  /* 0x0000000400037c24 */ /* 0x001fca000f8e0203 */
[----:B-1----:R-:W-:-:S13]  /*0060*/  ISETP.GE.AND P0, PT, R3, UR5, PT ;  /* 0x0000000503007c0c */ /* 0x002fda000bf06270 */
[----:B------:R-:W-:Y:S05]  /*0070*/  @P0 EXIT ;  /* 0x000000000000094d */ /* 0x000fea0003800000 */
[----:B------:R-:W0:Y:S01]  /*0080*/  LDC.64 R28, c[0x0][0x380] ;  /* 0x0000e000ff1c7b82 */ /* 0x000e220000000a00 */
[----:B------:R-:W1:Y:S01]  /*0090*/  LDCU.64 UR4, c[0x0][0x358] ;  /* 0x00006b00ff0477ac */ /* 0x000e620008000a00 */
[----:B0-----:R-:W-:-:S05]  /*00a0*/  IMAD.WIDE R28, R3, 0x1c, R28 ;  /* 0x0000001c031c7825 */ /* 0x001fca00078e021c */
[----:B-1----:R-:W2:Y:S04]  /*00b0*/  LDG.E R2, desc[UR4][R28.64+0x8] ;  /* 0x000008041c027981 */ /* 0x002ea8000c1e1900 */
[----:B------:R-:W2:Y:S04]  /*00c0*/  LDG.E R3, desc[UR4][R28.64+0x10] ;  /* 0x000010041c037981 */ /* 0x000ea8000c1e1900 */
[----:B------:R-:W3:Y:S04]  /*00d0*/  LDG.E R0, desc[UR4][R28.64+0xc] ;  /* 0x00000c041c007981 */ /* 0x000ee8000c1e1900 */
[----:B------:R-:W3:Y:S01]  /*00e0*/  LDG.E R7, desc[UR4][R28.64+0x14] ;  /* 0x000014041c077981 */ /* 0x000ee2000c1e1900 */
[----:B------:R-:W-:Y:S01]  /*00f0*/  BSSY.RECONVERGENT B0, `(.L_x_0) ;  /* 0x0000009000007945 */ /* 0x000fe20003800200 */
[----:B--2---:R-:W-:-:S04]  /*0100*/  FADD R2, R2, R3 ;  /* 0x0000000302027221 */ /* 0x004fc80000000000 */
[----:B------:R-:W0:Y:S01]  /*0110*/  F2F.F64.F32 R4, R2 ;  /* 0x0000000200047310 */ /* 0x000e220000201800 */
[----:B------:R1:W-:Y:S01]  /*0120*/  STG.E desc[UR4][R28.64+0x8], R2 ;  /* 0x000008021c007986 */ /* 0x0003e2000c101904 */
[----:B---3--:R-:W-:Y:S01]  /*0130*/  FADD R3, R0, R7 ;  /* 0x0000000700037221 */ /* 0x008fe20000000000 */
[----:B------:R-:W-:-:S04]  /*0140*/  MOV R0, 0x180 ;  /* 0x0000018000007802 */ /* 0x000fc80000000f00 */
[----:B------:R1:W-:Y:S01]  /*0150*/  STG.E desc[UR4][R28.64+0xc], R3 ;  /* 0x00000c031c007986 */ /* 0x0003e2000c101904 */
[----:B0-----:R-:W-:-:S11]  /*0160*/  DADD R24, -RZ, |R4| ;  /* 0x00000000ff187229 */ /* 0x001fd60000000504 */
[----:B-1----:R-:W-:Y:S05]  /*0170*/  CALL.REL.NOINC `($_Z14updatePositionP8Particlei$__internal_accurate_pow) ;  /* 0x0000000000d07944 */ /* 0x002fea0003c00000 */
[----:B------:R-:W-:Y:S05]  /*0180*/  BSYNC.RECONVERGENT B0 ;  /* 0x0000000000007941 */ /* 0x000fea0003800200 */
.L_x_0:
[----:B------:R-:W-:Y:S01]  /*0190*/  DADD R8, R4, 2 ;  /* 0x4000000004087429 */ /* 0x000fe20000000000 */
[----:B------:R-:W0:Y:S01]  /*01a0*/  F2F.F64.F32 R6, R3 ;  /* 0x0000000300067310 */ /* 0x000e220000201800 */
[----:B------:R-:W-:Y:S01]  /*01b0*/  FSETP.NEU.AND P0, PT, R2, RZ, PT ;  /* 0x000000ff0200720b */ /* 0x000fe20003f0d000 */
[----:B------:R-:W-:Y:S07]  /*01c0*/  BSSY.RECONVERGENT B0, `(.L_x_1) ;  /* 0x000000e000007945 */ /* 0x000fee0003800200 */
[----:B------:R-:W-:Y:S01]  /*01d0*/  LOP3.LUT R8, R9, 0x7ff00000, RZ, 0xc0, !PT ;  /* 0x7ff0000009087812 */ /* 0x000fe200078ec0ff */
[----:B------:R-:W-:-:S03]  /*01e0*/  IMAD.MOV.U32 R9, RZ, RZ, R11 ;  /* 0x000000ffff097224 */ /* 0x000fc600078e000b */
[----:B------:R-:W-:Y:S01]  /*01f0*/  ISETP.NE.AND P1, PT, R8, 0x7ff00000, PT ;  /* 0x7ff000000800780c */ /* 0x000fe20003f25270 */
[----:B------:R-:W-:Y:S01]  /*0200*/  IMAD.MOV.U32 R8, RZ, RZ, R10 ;  /* 0x000000ffff087224 */ /* 0x000fe200078e000a */
[----:B0-----:R-:W-:Y:S01]  /*0210*/  DADD R24, -RZ, |R6| ;  /* 0x00000000ff187229 */ /* 0x001fe20000000506 */
[----:B------:R-:W-:-:S10]  /*0220*/  @!P0 CS2R R8, SRZ ;  /* 0x0000000000088805 */ /* 0x000fd4000001ff00 */
[----:B------:R-:W-:Y:S05]  /*0230*/  @P1 BRA `(.L_x_2) ;  /* 0x0000000000181947 */ /* 0x000fea0003800000 */
[----:B------:R-:W-:-:S13]  /*0240*/  FSETP.NAN.AND P0, PT, R2, R2, PT ;  /* 0x000000020200720b */ /* 0x000fda0003f08000 */
[----:B------:R-:W-:Y:S01]  /*0250*/  @P0 DADD R8, R4, 2 ;  /* 0x4000000004080429 */ /* 0x000fe20000000000 */
[----:B------:R-:W-:Y:S10]  /*0260*/  @P0 BRA `(.L_x_2) ;  /* 0x00000000000c0947 */ /* 0x000ff40003800000 */
[----:B------:R-:W-:-:S14]  /*0270*/  DSETP.NEU.AND P0, PT, |R4|, +INF , PT ;  /* 0x7ff000000400742a */ /* 0x000fdc0003f0d200 */
[----:B------:R-:W-:Y:S02]  /*0280*/  @!P0 IMAD.MOV.U32 R8, RZ, RZ, 0x0 ;  /* 0x00000000ff088424 */ /* 0x000fe400078e00ff */
[----:B------:R-:W-:-:S07]  /*0290*/  @!P0 IMAD.MOV.U32 R9, RZ, RZ, 0x7ff00000 ;  /* 0x7ff00000ff098424 */ /* 0x000fce00078e00ff */
.L_x_2:
[----:B------:R-:W-:Y:S05]  /*02a0*/  BSYNC.RECONVERGENT B0 ;  /* 0x0000000000007941 */ /* 0x000fea0003800200 */
.L_x_1:
[----:B------:R-:W-:Y:S01]  /*02b0*/  BSSY.RECONVERGENT B0, `(.L_x_3) ;  /* 0x0000003000007945 */ /* 0x000fe20003800200 */
[----:B------:R-:W-:-:S07]  /*02c0*/  MOV R0, 0x2e0 ;  /* 0x000002e000007802 */ /* 0x000fce0000000f00 */
[----:B------:R-:W-:Y:S05]  /*02d0*/  CALL.REL.NOINC `($_Z14updatePositionP8Particlei$__internal_accurate_pow) ;  /* 0x0000000000787944 */ /* 0x000fea0003c00000 */
[----:B------:R-:W-:Y:S05]  /*02e0*/  BSYNC.RECONVERGENT B0 ;  /* 0x0000000000007941 */ /* 0x000fea0003800200 */
.L_x_3:
[----:B------:R0:W5:Y:S01]  /*02f0*/  LDG.E R0, desc[UR4][R28.64+0x18] ;  /* 0x000018041c007981 */ /* 0x000162000c1e1900 */
[----:B------:R-:W-:Y:S01]  /*0300*/  DADD R4, R6, 2 ;  /* 0x4000000006047429 */ /* 0x000fe20000000000 */
[C---:B------:R-:W-:Y:S01]  /*0310*/  FSETP.NEU.AND P1, PT, R3.reuse, RZ, PT ;  /* 0x000000ff0300720b */ /* 0x040fe20003f2d000 */
[----:B------:R-:W-:Y:S01]  /*0320*/  BSSY.RECONVERGENT B0, `(.L_x_4) ;  /* 0x000000f000007945 */ /* 0x000fe20003800200 */
[----:B------:R-:W-:Y:S02]  /*0330*/  FSETP.NEU.AND P3, PT, R2, 1, PT ;  /* 0x3f8000000200780b */ /* 0x000fe40003f6d000 */
[----:B------:R-:W-:-:S05]  /*0340*/  FSETP.NEU.AND P0, PT, R3, 1, PT ;  /* 0x3f8000000300780b */ /* 0x000fca0003f0d000 */
[----:B------:R-:W-:Y:S02]  /*0350*/  LOP3.LUT R4, R5, 0x7ff00000, RZ, 0xc0, !PT ;  /* 0x7ff0000005047812 */ /* 0x000fe400078ec0ff */
[----:B------:R-:W-:Y:S02]  /*0360*/  FSEL R5, R9, 1.875, P3 ;  /* 0x3ff0000009057808 */ /* 0x000fe40001800000 */
[----:B------:R-:W-:Y:S02]  /*0370*/  ISETP.NE.AND P2, PT, R4, 0x7ff00000, PT ;  /* 0x7ff000000400780c */ /* 0x000fe40003f45270 */
[----:B------:R-:W-:Y:S02]  /*0380*/  @!P1 CS2R R10, SRZ ;  /* 0x00000000000a9805 */ /* 0x000fe4000001ff00 */
[----:B------:R-:W-:-:S09]  /*0390*/  FSEL R4, R8, RZ, P3 ;  /* 0x000000ff08047208 */ /* 0x000fd20001800000 */
[----:B0-----:R-:W-:Y:S05]  /*03a0*/  @P2 BRA `(.L_x_5) ;  /* 0x0000000000182947 */ /* 0x001fea0003800000 */
[----:B------:R-:W-:-:S13]  /*03b0*/  FSETP.NAN.AND P1, PT, R3, R3, PT ;  /* 0x000000030300720b */ /* 0x000fda0003f28000 */
[----:B------:R-:W-:Y:S01]  /*03c0*/  @P1 DADD R10, R6, 2 ;  /* 0x40000000060a1429 */ /* 0x000fe20000000000 */
[----:B------:R-:W-:Y:S10]  /*03d0*/  @P1 BRA `(.L_x_5) ;  /* 0x00000000000c1947 */ /* 0x000ff40003800000 */
[----:B------:R-:W-:-:S14]  /*03e0*/  DSETP.NEU.AND P1, PT, |R6|, +INF , PT ;  /* 0x7ff000000600742a */ /* 0x000fdc0003f2d200 */
[----:B------:R-:W-:Y:S02]  /*03f0*/  @!P1 IMAD.MOV.U32 R10, RZ, RZ, 0x0 ;  /* 0x00000000ff0a9424 */ /* 0x000fe400078e00ff */
[----:B------:R-:W-:-:S07]  /*0400*/  @!P1 IMAD.MOV.U32 R11, RZ, RZ, 0x7ff00000 ;  /* 0x7ff00000ff0b9424 */ /* 0x000fce00078e00ff */
.L_x_5:
[----:B------:R-:W-:Y:S05]  /*0410*/  BSYNC.RECONVERGENT B0 ;  /* 0x0000000000007941 */ /* 0x000fea0003800200 */
.L_x_4:
[----:B------:R-:W-:Y:S02]  /*0420*/  FSEL R6, R10, RZ, P0 ;  /* 0x000000ff0a067208 */ /* 0x000fe40000000000 */
[----:B------:R-:W-:-:S06]  /*0430*/  FSEL R7, R11, 1.875, P0 ;  /* 0x3ff000000b077808 */ /* 0x000fcc0000000000 */
[----:B------:R-:W-:-:S10]  /*0440*/  DADD R4, R4, R6 ;  /* 0x0000000004047229 */ /* 0x000fd40000000006 */
[----:B------:R-:W0:Y:S02]  /*0450*/  F2F.F32.F64 R5, R4 ;  /* 0x0000000400057310 */ /* 0x000e240000301000 */
[----:B0----5:R-:W-:-:S13]  /*0460*/  FSETP.GT.AND P0, PT, R0, R5, PT ;  /* 0x000000050000720b */ /* 0x021fda0003f04000 */
[----:B------:R-:W-:Y:S05]  /*0470*/  @!P0 EXIT ;  /* 0x000000000000894d */ /* 0x000fea0003800000 */
[----:B------:R-:W-:Y:S04]  /*0480*/  STG.E desc[UR4][R28.64+0x18], R5 ;  /* 0x000018051c007986 */ /* 0x000fe8000c101904 */
[----:B------:R-:W-:Y:S04]  /*0490*/  STG.E desc[UR4][R28.64], R2 ;  /* 0x000000021c007986 */ /* 0x000fe8000c101904 */
[----:B------:R-:W-:Y:S01]  /*04a0*/  STG.E desc[UR4][R28.64+0x4], R3 ;  /* 0x000004031c007986 */ /* 0x000fe2000c101904 */
[----:B------:R-:W-:Y:S05]  /*04b0*/  EXIT ;  /* 0x000000000000794d */ /* 0x000fea0003800000 */
        .type           $_Z14updatePositionP8Particlei$__internal_accurate_pow,@function
        .size           $_Z14updatePositionP8Particlei$__internal_accurate_pow,(.L_x_15 - $_Z14updatePositionP8Particlei$__internal_accurate_pow)
$_Z14updatePositionP8Particlei$__internal_accurate_pow:
[----:B------:R-:W-:Y:S01]  /*04c0*/  ISETP.GT.U32.AND P0, PT, R25, 0xfffff, PT ;  /* 0x000fffff1900780c */ /* 0x000fe20003f04070 */
[----:B------:R-:W-:Y:S01]  /*04d0*/  IMAD.MOV.U32 R12, RZ, RZ, R25 ;  /* 0x000000ffff0c7224 */ /* 0x000fe200078e0019 */
[----:B------:R-:W-:Y:S01]  /*04e0*/  UMOV UR6, 0x7d2cafe2 ;  /* 0x7d2cafe200067882 */ /* 0x000fe20000000000 */
[----:B------:R-:W-:Y:S01]  /*04f0*/  IMAD.MOV.U32 R14, RZ, RZ, R24 ;  /* 0x000000ffff0e7224 */ /* 0x000fe200078e0018 */
[----:B------:R-:W-:Y:S01]  /*0500*/  UMOV UR7, 0x3eb0f5ff ;  /* 0x3eb0f5ff00077882 */ /* 0x000fe20000000000 */
[----:B------:R-:W-:Y:S01]  /*0510*/  IMAD.MOV.U32 R18, RZ, RZ, RZ ;  /* 0x000000ffff127224 */ /* 0x000fe200078e00ff */
[----:B------:R-:W-:Y:S01]  /*0520*/  UMOV UR8, 0x3b39803f ;  /* 0x3b39803f00087882 */ /* 0x000fe20000000000 */
[----:B------:R-:W-:Y:S01]  /*0530*/  IMAD.MOV.U32 R20, RZ, RZ, 0x41ad3b5a ;  /* 0x41ad3b5aff147424 */ /* 0x000fe200078e00ff */
[----:B------:R-:W-:Y:S01]  /*0540*/  UMOV UR9, 0x3c7abc9e ;  /* 0x3c7abc9e00097882 */ /* 0x000fe20000000000 */
[----:B------:R-:W-:-:S04]  /*0550*/  IMAD.MOV.U32 R21, RZ, RZ, 0x3ed0f5d2 ;  /* 0x3ed0f5d2ff157424 */ /* 0x000fc800078e00ff */
[----:B------:R-:W-:-:S10]  /*0560*/  @!P0 DMUL R10, R24, 1.80143985094819840000e+16 ;  /* 0x43500000180a8828 */ /* 0x000fd40000000000 */
[----:B------:R-:W-:Y:S02]  /*0570*/  @!P0 IMAD.MOV.U32 R12, RZ, RZ, R11 ;  /* 0x000000ffff0c8224 */ /* 0x000fe400078e000b */
[----:B------:R-:W-:Y:S01]  /*0580*/  @!P0 IMAD.MOV.U32 R14, RZ, RZ, R10 ;  /* 0x000000ffff0e8224 */ /* 0x000fe200078e000a */
[----:B------:R-:W-:Y:S02]  /*0590*/  SHF.R.U32.HI R10, RZ, 0x14, R25 ;  /* 0x00000014ff0a7819 */ /* 0x000fe40000011619 */
[----:B------:R-:W-:Y:S02]  /*05a0*/  LOP3.LUT R12, R12, 0x800fffff, RZ, 0xc0, !PT ;  /* 0x800fffff0c0c7812 */ /* 0x000fe400078ec0ff */
[----:B------:R-:W-:Y:S02]  /*05b0*/  @!P0 LEA.HI R10, R11, 0xffffffca, RZ, 0xc ;  /* 0xffffffca0b0a8811 */ /* 0x000fe400078f60ff */
[----:B------:R-:W-:-:S03]  /*05c0*/  LOP3.LUT R15, R12, 0x3ff00000, RZ, 0xfc, !PT ;  /* 0x3ff000000c0f7812 */ /* 0x000fc600078efcff */
[----:B------:R-:W-:Y:S01]  /*05d0*/  VIADD R11, R10, 0xfffffc01 ;  /* 0xfffffc010a0b7836 */ /* 0x000fe20000000000 */
[----:B------:R-:W-:-:S13]  /*05e0*/  ISETP.GE.U32.AND P1, PT, R15, 0x3ff6a09f, PT ;  /* 0x3ff6a09f0f00780c */ /* 0x000fda0003f26070 */
[----:B------:R-:W-:Y:S02]  /*05f0*/  @P1 VIADD R13, R15, 0xfff00000 ;  /* 0xfff000000f0d1836 */ /* 0x000fe40000000000 */
[----:B------:R-:W-:Y:S02]  /*0600*/  @P1 VIADD R11, R10, 0xfffffc02 ;  /* 0xfffffc020a0b1836 */ /* 0x000fe40000000000 */
[----:B------:R-:W-:-:S06]  /*0610*/  @P1 IMAD.MOV.U32 R15, RZ, RZ, R13 ;  /* 0x000000ffff0f1224 */ /* 0x000fcc00078e000d */
[C---:B------:R-:W-:Y:S02]  /*0620*/  DADD R16, R14.reuse, 1 ;  /* 0x3ff000000e107429 */ /* 0x040fe40000000000 */
[----:B------:R-:W-:-:S04]  /*0630*/  DADD R14, R14, -1 ;  /* 0xbff000000e0e7429 */ /* 0x000fc80000000000 */
[----:B------:R-:W0:Y:S02]  /*0640*/  MUFU.RCP64H R19, R17 ;  /* 0x0000001100137308 */ /* 0x000e240000001800 */
[----:B0-----:R-:W-:-:S08]  /*0650*/  DFMA R12, -R16, R18, 1 ;  /* 0x3ff00000100c742b */ /* 0x001fd00000000112 */
[----:B------:R-:W-:-:S08]  /*0660*/  DFMA R12, R12, R12, R12 ;  /* 0x0000000c0c0c722b */ /* 0x000fd0000000000c */
[----:B------:R-:W-:-:S08]  /*0670*/  DFMA R18, R18, R12, R18 ;  /* 0x0000000c1212722b */ /* 0x000fd00000000012 */
[----:B------:R-:W-:-:S08]  /*0680*/  DMUL R12, R14, R18 ;  /* 0x000000120e0c7228 */ /* 0x000fd00000000000 */
[----:B------:R-:W-:-:S08]  /*0690*/  DFMA R12, R14, R18, R12 ;  /* 0x000000120e0c722b */ /* 0x000fd0000000000c */
[----:B------:R-:W-:-:S08]  /*06a0*/  DMUL R26, R12, R12 ;  /* 0x0000000c0c1a7228 */ /* 0x000fd00000000000 */
[----:B------:R-:W-:Y:S01]  /*06b0*/  DFMA R16, R26, UR6, R20 ;  /* 0x000000061a107c2b */ /* 0x000fe20008000014 */
[----:B------:R-:W-:Y:S01]  /*06c0*/  UMOV UR6, 0x75488a3f ;  /* 0x75488a3f00067882 */ /* 0x000fe20000000000 */
[----:B------:R-:W-:-:S06]  /*06d0*/  UMOV UR7, 0x3ef3b20a ;  /* 0x3ef3b20a00077882 */ /* 0x000fcc0000000000 */
[----:B------:R-:W-:Y:S01]  /*06e0*/  DFMA R16, R26, R16, UR6 ;  /* 0x000000061a107e2b */ /* 0x000fe20008000010 */
[----:B------:R-:W-:Y:S01]  /*06f0*/  UMOV UR6, 0xe4faecd5 ;  /* 0xe4faecd500067882 */ /* 0x000fe20000000000 */
[----:B------:R-:W-:-:S06]  /*0700*/  UMOV UR7, 0x3f1745cd ;  /* 0x3f1745cd00077882 */ /* 0x000fcc0000000000 */
[----:B------:R-:W-:Y:S01]  /*0710*/  DFMA R16, R26, R16, UR6 ;  /* 0x000000061a107e2b */ /* 0x000fe20008000010 */
[----:B------:R-:W-:Y:S01]  /*0720*/  UMOV UR6, 0x258a578b ;  /* 0x258a578b00067882 */ /* 0x000fe20000000000 */
[----:B------:R-:W-:-:S06]  /*0730*/  UMOV UR7, 0x3f3c71c7 ;  /* 0x3f3c71c700077882 */ /* 0x000fcc0000000000 */
[----:B------:R-:W-:Y:S01]  /*0740*/  DFMA R20, R26, R16, UR6 ;  /* 0x000000061a147e2b */ /* 0x000fe20008000010 */
[----:B------:R-:W-:Y:S01]  /*0750*/  UMOV UR6, 0x9242b910 ;  /* 0x9242b91000067882 */ /* 0x000fe20000000000 */
[----:B------:R-:W-:Y:S01]  /*0760*/  UMOV UR7, 0x3f624924 ;  /* 0x3f62492400077882 */ /* 0x000fe20000000000 */
[----:B------:R-:W-:-:S05]  /*0770*/  DADD R16, R14, -R12 ;  /* 0x000000000e107229 */ /* 0x000fca000000080c */
[----:B------:R-:W-:Y:S01]  /*0780*/  DFMA R20, R26, R20, UR6 ;  /* 0x000000061a147e2b */ /* 0x000fe20008000014 */
[----:B------:R-:W-:Y:S01]  /*0790*/  UMOV UR6, 0x99999dfb ;  /* 0x99999dfb00067882 */ /* 0x000fe20000000000 */
[----:B------:R-:W-:Y:S01]  /*07a0*/  UMOV UR7, 0x3f899999 ;  /* 0x3f89999900077882 */ /* 0x000fe20000000000 */
[----:B------:R-:W-:-:S05]  /*07b0*/  DADD R16, R16, R16 ;  /* 0x0000000010107229 */ /* 0x000fca0000000010 */
[----:B------:R-:W-:Y:S01]  /*07c0*/  DFMA R20, R26, R20, UR6 ;  /* 0x000000061a147e2b */ /* 0x000fe20008000014 */
[----:B------:R-:W-:Y:S01]  /*07d0*/  UMOV UR6, 0x55555555 ;  /* 0x5555555500067882 */ /* 0x000fe20000000000 */
[----:B------:R-:W-:Y:S01]  /*07e0*/  UMOV UR7, 0x3fb55555 ;  /* 0x3fb5555500077882 */ /* 0x000fe20000000000 */
[----:B------:R-:W-:-:S05]  /*07f0*/  DFMA R16, R14, -R12, R16 ;  /* 0x8000000c0e10722b */ /* 0x000fca0000000010 */
[----:B------:R-:W-:-:S03]  /*0800*/  DFMA R14, R26, R20, UR6 ;  /* 0x000000061a0e7e2b */ /* 0x000fc60008000014 */
[----:B------:R-:W-:Y:S02]  /*0810*/  DMUL R16, R18, R16 ;  /* 0x0000001012107228 */ /* 0x000fe40000000000 */
[----:B------:R-:W-:-:S03]  /*0820*/  DMUL R18, R12, R12 ;  /* 0x0000000c0c127228 */ /* 0x000fc60000000000 */
[----:B------:R-:W-:Y:S01]  /*0830*/  DADD R22, -R14, UR6 ;  /* 0x000000060e167e29 */ /* 0x000fe20008000100 */
[----:B------:R-:W-:Y:S01]  /*0840*/  UMOV UR6, 0xb9e7b0 ;  /* 0x00b9e7b000067882 */ /* 0x000fe20000000000 */
[----:B------:R-:W-:-:S03]  /*0850*/  UMOV UR7, 0x3c46a4cb ;  /* 0x3c46a4cb00077882 */ /* 0x000fc60000000000 */
[----:B------:R-:W-:Y:S02]  /*0860*/  VIADD R25, R17, 0x100000 ;  /* 0x0010000011197836 */ /* 0x000fe40000000000 */
[----:B------:R-:W-:Y:S01]  /*0870*/  IMAD.MOV.U32 R24, RZ, RZ, R16 ;  /* 0x000000ffff187224 */ /* 0x000fe200078e0010 */
[----:B------:R-:W-:Y:S02]  /*0880*/  DFMA R20, R26, R20, R22 ;  /* 0x000000141a14722b */ /* 0x000fe40000000016 */
[C---:B------:R-:W-:Y:S02]  /*0890*/  DFMA R22, R12.reuse, R12, -R18 ;  /* 0x0000000c0c16722b */ /* 0x040fe40000000812 */
[----:B------:R-:W-:-:S04]  /*08a0*/  DMUL R26, R12, R18 ;  /* 0x000000120c1a7228 */ /* 0x000fc80000000000 */
[----:B------:R-:W-:Y:S01]  /*08b0*/  DADD R20, R20, -UR6 ;  /* 0x8000000614147e29 */ /* 0x000fe20008000000 */
[----:B------:R-:W-:Y:S01]  /*08c0*/  UMOV UR6, 0x80000000 ;  /* 0x8000000000067882 */ /* 0x000fe20000000000 */
[C---:B------:R-:W-:Y:S01]  /*08d0*/  DFMA R24, R12.reuse, R24, R22 ;  /* 0x000000180c18722b */ /* 0x040fe20000000016 */
[----:B------:R-:W-:Y:S01]  /*08e0*/  UMOV UR7, 0x43300000 ;  /* 0x4330000000077882 */ /* 0x000fe20000000000 */
[----:B------:R-:W-:-:S08]  /*08f0*/  DFMA R22, R12, R18, -R26 ;  /* 0x000000120c16722b */ /* 0x000fd0000000081a */
[----:B------:R-:W-:Y:S02]  /*0900*/  DFMA R22, R16, R18, R22 ;  /* 0x000000121016722b */ /* 0x000fe40000000016 */
[----:B------:R-:W-:-:S06]  /*0910*/  DADD R18, R14, R20 ;  /* 0x000000000e127229 */ /* 0x000fcc0000000014 */
[----:B------:R-:W-:Y:S02]  /*0920*/  DFMA R22, R12, R24, R22 ;  /* 0x000000180c16722b */ /* 0x000fe40000000016 */
[----:B------:R-:W-:Y:S02]  /*0930*/  DADD R24, R14, -R18 ;  /* 0x000000000e187229 */ /* 0x000fe40000000812 */
[----:B------:R-:W-:-:S06]  /*0940*/  DMUL R14, R18, R26 ;  /* 0x0000001a120e7228 */ /* 0x000fcc0000000000 */
[----:B------:R-:W-:Y:S02]  /*0950*/  DADD R24, R20, R24 ;  /* 0x0000000014187229 */ /* 0x000fe40000000018 */
[----:B------:R-:W-:-:S08]  /*0960*/  DFMA R20, R18, R26, -R14 ;  /* 0x0000001a1214722b */ /* 0x000fd0000000080e */
[----:B------:R-:W-:-:S08]  /*0970*/  DFMA R20, R18, R22, R20 ;  /* 0x000000161214722b */ /* 0x000fd00000000014 */
[----:B------:R-:W-:-:S08]  /*0980*/  DFMA R24, R24, R26, R20 ;  /* 0x0000001a1818722b */ /* 0x000fd00000000014 */
[----:B------:R-:W-:-:S08]  /*0990*/  DADD R20, R14, R24 ;  /* 0x000000000e147229 */ /* 0x000fd00000000018 */
[--C-:B------:R-:W-:Y:S02]  /*09a0*/  DADD R18, R12, R20.reuse ;  /* 0x000000000c127229 */ /* 0x100fe40000000014 */
[----:B------:R-:W-:-:S06]  /*09b0*/  DADD R14, R14, -R20 ;  /* 0x000000000e0e7229 */ /* 0x000fcc0000000814 */
[----:B------:R-:W-:Y:S02]  /*09c0*/  DADD R12, R12, -R18 ;  /* 0x000000000c0c7229 */ /* 0x000fe40000000812 */
[----:B------:R-:W-:-:S06]  /*09d0*/  DADD R14, R24, R14 ;  /* 0x00000000180e7229 */ /* 0x000fcc000000000e */
[----:B------:R-:W-:-:S08]  /*09e0*/  DADD R12, R20, R12 ;  /* 0x00000000140c7229 */ /* 0x000fd0000000000c */
[----:B------:R-:W-:-:S08]  /*09f0*/  DADD R12, R14, R12 ;  /* 0x000000000e0c7229 */ /* 0x000fd0000000000c */
[----:B------:R-:W-:Y:S01]  /*0a00*/  DADD R16, R16, R12 ;  /* 0x0000000010107229 */ /* 0x000fe2000000000c */
[----:B------:R-:W-:Y:S01]  /*0a10*/  LOP3.LUT R12, R11, 0x80000000, RZ, 0x3c, !PT ;  /* 0x800000000b0c7812 */ /* 0x000fe200078e3cff */
[----:B------:R-:W-:-:S06]  /*0a20*/  IMAD.MOV.U32 R13, RZ, RZ, 0x43300000 ;  /* 0x43300000ff0d7424 */ /* 0x000fcc00078e00ff */
[----:B------:R-:W-:Y:S02]  /*0a30*/  DADD R14, R18, R16 ;  /* 0x00000000120e7229 */ /* 0x000fe40000000010 */
[----:B------:R-:W-:Y:S01]  /*0a40*/  DADD R12, R12, -UR6 ;  /* 0x800000060c0c7e29 */ /* 0x000fe20008000000 */
[----:B------:R-:W-:Y:S01]  /*0a50*/  UMOV UR6, 0xfefa39ef ;  /* 0xfefa39ef00067882 */ /* 0x000fe20000000000 */
[----:B------:R-:W-:-:S04]  /*0a60*/  UMOV UR7, 0x3fe62e42 ;  /* 0x3fe62e4200077882 */ /* 0x000fc80000000000 */
[--C-:B------:R-:W-:Y:S02]  /*0a70*/  DADD R18, R18, -R14.reuse ;  /* 0x0000000012127229 */ /* 0x100fe4000000080e */
[----:B------:R-:W-:-:S06]  /*0a80*/  DFMA R10, R12, UR6, R14 ;  /* 0x000000060c0a7c2b */ /* 0x000fcc000800000e */
[----:B------:R-:W-:Y:S02]  /*0a90*/  DADD R18, R16, R18 ;  /* 0x0000000010127229 */ /* 0x000fe40000000012 */
[----:B------:R-:W-:-:S08]  /*0aa0*/  DFMA R20, R12, -UR6, R10 ;  /* 0x800000060c147c2b */ /* 0x000fd0000800000a */
[----:B------:R-:W-:-:S08]  /*0ab0*/  DADD R20, -R14, R20 ;  /* 0x000000000e147229 */ /* 0x000fd00000000114 */
[----:B------:R-:W-:-:S08]  /*0ac0*/  DADD R18, R18, -R20 ;  /* 0x0000000012127229 */ /* 0x000fd00000000814 */
[----:B------:R-:W-:-:S08]  /*0ad0*/  DFMA R18, R12, UR8, R18 ;  /* 0x000000080c127c2b */ /* 0x000fd00008000012 */
[----:B------:R-:W-:-:S08]  /*0ae0*/  DADD R12, R10, R18 ;  /* 0x000000000a0c7229 */ /* 0x000fd00000000012 */
[----:B------:R-:W-:Y:S02]  /*0af0*/  DADD R10, R10, -R12 ;  /* 0x000000000a0a7229 */ /* 0x000fe4000000080c */
[----:B------:R-:W-:-:S06]  /*0b00*/  DMUL R14, R12, 2 ;  /* 0x400000000c0e7828 */ /* 0x000fcc0000000000 */
[----:B------:R-:W-:Y:S02]  /*0b10*/  DADD R18, R18, R10 ;  /* 0x0000000012127229 */ /* 0x000fe4000000000a */
[----:B------:R-:W-:Y:S01]  /*0b20*/  DFMA R12, R12, 2, -R14 ;  /* 0x400000000c0c782b */ /* 0x000fe2000000080e */
[----:B------:R-:W-:Y:S02]  /*0b30*/  IMAD.MOV.U32 R10, RZ, RZ, 0x652b82fe ;  /* 0x652b82feff0a7424 */ /* 0x000fe400078e00ff */
[----:B------:R-:W-:-:S05]  /*0b40*/  IMAD.MOV.U32 R11, RZ, RZ, 0x3ff71547 ;  /* 0x3ff71547ff0b7424 */ /* 0x000fca00078e00ff */
[----:B------:R-:W-:-:S08]  /*0b50*/  DFMA R18, R18, 2, R12 ;  /* 0x400000001212782b */ /* 0x000fd0000000000c */
[----:B------:R-:W-:-:S08]  /*0b60*/  DADD R12, R14, R18 ;  /* 0x000000000e0c7229 */ /* 0x000fd00000000012 */
[----:B------:R-:W-:Y:S02]  /*0b70*/  DFMA R10, R12, R10, 6.75539944105574400000e+15 ;  /* 0x433800000c0a742b */ /* 0x000fe4000000000a */
[----:B------:R-:W-:Y:S01]  /*0b80*/  FSETP.GEU.AND P0, PT, |R13|, 4.1917929649353027344, PT ;  /* 0x4086232b0d00780b */ /* 0x000fe20003f0e200 */
[----:B------:R-:W-:-:S05]  /*0b90*/  DADD R14, R14, -R12 ;  /* 0x000000000e0e7229 */ /* 0x000fca000000080c */
[----:B------:R-:W-:-:S03]  /*0ba0*/  DADD R16, R10, -6.75539944105574400000e+15 ;  /* 0xc33800000a107429 */ /* 0x000fc60000000000 */
[----:B------:R-:W-:-:S05]  /*0bb0*/  DADD R18, R18, R14 ;  /* 0x0000000012127229 */ /* 0x000fca000000000e */
[----:B------:R-:W-:Y:S01]  /*0bc0*/  DFMA R20, R16, -UR6, R12 ;  /* 0x8000000610147c2b */ /* 0x000fe2000800000c */
[----:B------:R-:W-:Y:S01]  /*0bd0*/  UMOV UR6, 0x3b39803f ;  /* 0x3b39803f00067882 */ /* 0x000fe20000000000 */
[----:B------:R-:W-:-:S06]  /*0be0*/  UMOV UR7, 0x3c7abc9e ;  /* 0x3c7abc9e00077882 */ /* 0x000fcc0000000000 */
[----:B------:R-:W-:Y:S01]  /*0bf0*/  DFMA R16, R16, -UR6, R20 ;  /* 0x8000000610107c2b */ /* 0x000fe20008000014 */
[----:B------:R-:W-:Y:S01]  /*0c00*/  UMOV UR6, 0x69ce2bdf ;  /* 0x69ce2bdf00067882 */ /* 0x000fe20000000000 */
[----:B------:R-:W-:Y:S01]  /*0c10*/  IMAD.MOV.U32 R20, RZ, RZ, -0x35dec16 ;  /* 0xfca213eaff147424 */ /* 0x000fe200078e00ff */
[----:B------:R-:W-:Y:S01]  /*0c20*/  UMOV UR7, 0x3e5ade15 ;  /* 0x3e5ade1500077882 */ /* 0x000fe20000000000 */
[----:B------:R-:W-:-:S06]  /*0c30*/  IMAD.MOV.U32 R21, RZ, RZ, 0x3e928af3 ;  /* 0x3e928af3ff157424 */ /* 0x000fcc00078e00ff */
        /* <DEDUP_REMOVED lines=24> */
[----:B------:R-:W-:-:S08]  /*0dc0*/  DFMA R20, R16, R20, UR6 ;  /* 0x0000000610147e2b */ /* 0x000fd00008000014 */
[----:B------:R-:W-:-:S08]  /*0dd0*/  DFMA R20, R16, R20, 1 ;  /* 0x3ff000001014742b */ /* 0x000fd00000000014 */
[----:B------:R-:W-:-:S10]  /*0de0*/  DFMA R16, R16, R20, 1 ;  /* 0x3ff000001010742b */ /* 0x000fd40000000014 */
[----:B------:R-:W-:Y:S02]  /*0df0*/  IMAD R15, R10, 0x100000, R17 ;  /* 0x001000000a0f7824 */ /* 0x000fe400078e0211 */
[----:B------:R-:W-:Y:S01]  /*0e00*/  IMAD.MOV.U32 R14, RZ, RZ, R16 ;  /* 0x000000ffff0e7224 */ /* 0x000fe200078e0010 */
[----:B------:R-:W-:Y:S06]  /*0e10*/  @!P0 BRA `(.L_x_6) ;  /* 0x0000000000308947 */ /* 0x000fec0003800000 */
[----:B------:R-:W-:Y:S01]  /*0e20*/  FSETP.GEU.AND P1, PT, |R13|, 4.2275390625, PT ;  /* 0x408748000d00780b */ /* 0x000fe20003f2e200 */
[C---:B------:R-:W-:Y:S02]  /*0e30*/  DADD R14, R12.reuse, +INF ;  /* 0x7ff000000c0e7429 */ /* 0x040fe40000000000 */
[----:B------:R-:W-:-:S08]  /*0e40*/  DSETP.GEU.AND P0, PT, R12, RZ, PT ;  /* 0x000000ff0c00722a */ /* 0x000fd00003f0e000 */
[----:B------:R-:W-:Y:S02]  /*0e50*/  FSEL R14, R14, RZ, P0 ;  /* 0x000000ff0e0e7208 */ /* 0x000fe40000000000 */
[----:B------:R-:W-:Y:S02]  /*0e60*/  @!P1 LEA.HI R11, R10, R10, RZ, 0x1 ;  /* 0x0000000a0a0b9211 */ /* 0x000fe400078f08ff */
[----:B------:R-:W-:Y:S02]  /*0e70*/  FSEL R15, R15, RZ, P0 ;  /* 0x000000ff0f0f7208 */ /* 0x000fe40000000000 */
[----:B------:R-:W-:-:S05]  /*0e80*/  @!P1 SHF.R.S32.HI R11, RZ, 0x1, R11 ;  /* 0x00000001ff0b9819 */ /* 0x000fca000001140b */
[----:B------:R-:W-:Y:S02]  /*0e90*/  @!P1 IMAD.IADD R10, R10, 0x1, -R11 ;  /* 0x000000010a0a9824 */ /* 0x000fe400078e0a0b */
[----:B------:R-:W-:-:S03]  /*0ea0*/  @!P1 IMAD R17, R11, 0x100000, R17 ;  /* 0x001000000b119824 */ /* 0x000fc600078e0211 */
[----:B------:R-:W-:Y:S01]  /*0eb0*/  @!P1 LEA R11, R10, 0x3ff00000, 0x14 ;  /* 0x3ff000000a0b9811 */ /* 0x000fe200078ea0ff */
[----:B------:R-:W-:-:S06]  /*0ec0*/  @!P1 IMAD.MOV.U32 R10, RZ, RZ, RZ ;  /* 0x000000ffff0a9224 */ /* 0x000fcc00078e00ff */
[----:B------:R-:W-:-:S11]  /*0ed0*/  @!P1 DMUL R14, R16, R10 ;  /* 0x0000000a100e9228 */ /* 0x000fd60000000000 */
.L_x_6:
[----:B------:R-:W-:Y:S01]  /*0ee0*/  DFMA R18, R18, R14, R14 ;  /* 0x0000000e1212722b */ /* 0x000fe2000000000e */
[----:B------:R-:W-:Y:S01]  /*0ef0*/  IMAD.MOV.U32 R12, RZ, RZ, R0 ;  /* 0x000000ffff0c7224 */ /* 0x000fe200078e0000 */
[----:B------:R-:W-:Y:S01]  /*0f00*/  DSETP.NEU.AND P0, PT, |R14|, +INF , PT ;  /* 0x7ff000000e00742a */ /* 0x000fe20003f0d200 */
[----:B------:R-:W-:-:S07]  /*0f10*/  IMAD.MOV.U32 R13, RZ, RZ, 0x0 ;  /* 0x00000000ff0d7424 */ /* 0x000fce00078e00ff */
[----:B------:R-:W-:Y:S02]  /*0f20*/  FSEL R10, R14, R18, !P0 ;  /* 0x000000120e0a7208 */ /* 0x000fe40004000000 */
[----:B------:R-:W-:Y:S01]  /*0f30*/  FSEL R11, R15, R19, !P0 ;  /* 0x000000130f0b7208 */ /* 0x000fe20004000000 */
[----:B------:R-:W-:Y:S06]  /*0f40*/  RET.REL.NODEC R12 `(_Z14updatePositionP8Particlei) ;  /* 0xfffffff00c2c7950 */ /* 0x000fec0003c3ffff */
.L_x_7:
[----:B------:R-:W-:-:S00]  /*0f50*/  BRA `(.L_x_7) ;  /* 0xfffffffc00fc7947 */ /* 0x000fc0000383ffff */
[----:B------:R-:W-:-:S00]  /*0f60*/  NOP ;  /* 0x0000000000007918 */ /* 0x000fc00000000000 */
        /* <DEDUP_REMOVED lines=9> */
.L_x_15:


//--------------------- .text._Z14updateVelocityP8ParticlePifffi --------------------------
	.section	.text._Z14updateVelocityP8ParticlePifffi,"ax",@progbits
	.align	128
        .global         _Z14updateVelocityP8ParticlePifffi
        .type           _Z14updateVelocityP8ParticlePifffi,@function
        .size           _Z14updateVelocityP8ParticlePifffi,(.L_x_17 - _Z14updateVelocityP8ParticlePifffi)
        .other          _Z14updateVelocityP8ParticlePifffi,@"STO_CUDA_ENTRY STV_DEFAULT"
_Z14updateVelocityP8ParticlePifffi:
.text._Z14updateVelocityP8ParticlePifffi:
        /* <DEDUP_REMOVED lines=9> */
[----:B------:R-:W0:Y:S07]  /*0090*/  LDCU.64 UR4, c[0x0][0x358] ;  /* 0x00006b00ff0477ac */ /* 0x000e2e0008000a00 */
[----:B------:R-:W1:Y:S08]  /*00a0*/  LDC.64 R6, c[0x0][0x380] ;  /* 0x0000e000ff067b82 */ /* 0x000e700000000a00 */
[----:B------:R-:W2:Y:S01]  /*00b0*/  LDC R14, c[0x0][0x398] ;  /* 0x0000e600ff0e7b82 */ /* 0x000ea20000000800 */
[----:B0-----:R-:W3:Y:S01]  /*00c0*/  LDG.E R5, desc[UR4][R4.64] ;  /* 0x0000000404057981 */ /* 0x001ee2000c1e1900 */
[----:B-1----:R-:W-:-:S05]  /*00d0*/  IMAD.WIDE R2, R3, 0x1c, R6 ;  /* 0x0000001c03027825 */ /* 0x002fca00078e0206 */
[----:B------:R-:W4:Y:S04]  /*00e0*/  LDG.E R11, desc[UR4][R2.64+0x8] ;  /* 0x00000804020b7981 */ /* 0x000f28000c1e1900 */
[----:B------:R-:W4:Y:S04]  /*00f0*/  LDG.E R10, desc[UR4][R2.64] ;  /* 0x00000004020a7981 */ /* 0x000f28000c1e1900 */
[----:B------:R-:W5:Y:S04]  /*0100*/  LDG.E R12, desc[UR4][R2.64+0x4] ;  /* 0x00000404020c7981 */ /* 0x000f68000c1e1900 */
[----:B------:R-:W5:Y:S04]  /*0110*/  LDG.E R15, desc[UR4][R2.64+0xc] ;  /* 0x00000c04020f7981 */ /* 0x000f68000c1e1900 */
[----:B------:R-:W2:Y:S04]  /*0120*/  LDG.E R9, desc[UR4][R2.64+0x10] ;  /* 0x0000100402097981 */ /* 0x000ea8000c1e1900 */
[----:B------:R-:W2:Y:S01]  /*0130*/  LDG.E R13, desc[UR4][R2.64+0x14] ;  /* 0x00001404020d7981 */ /* 0x000ea2000c1e1900 */
[----:B---3--:R-:W-:-:S02]  /*0140*/  IMAD.WIDE R6, R5, 0x1c, R6 ;  /* 0x0000001c05067825 */ /* 0x008fc400078e0206 */
[----:B------:R-:W0:Y:S03]  /*0150*/  LDC.64 R4, c[0x0][0x390] ;  /* 0x0000e400ff047b82 */ /* 0x000e260000000a00 */
[----:B------:R-:W3:Y:S04]  /*0160*/  LDG.E R0, desc[UR4][R6.64] ;  /* 0x0000000406007981 */ /* 0x000ee8000c1e1900 */
[----:B------:R-:W3:Y:S01]  /*0170*/  LDG.E R8, desc[UR4][R6.64+0x4] ;  /* 0x0000040406087981 */ /* 0x000ee2000c1e1900 */
[----:B----4-:R-:W-:Y:S01]  /*0180*/  FADD R10, R10, -R11 ;  /* 0x8000000b0a0a7221 */ /* 0x010fe20000000000 */
[----:B-----5:R-:W-:Y:S01]  /*0190*/  FADD R12, R12, -R15 ;  /* 0x8000000f0c0c7221 */ /* 0x020fe20000000000 */
[----:B0-----:R-:W-:-:S04]  /*01a0*/  FMUL R5, R5, 0.5 ;  /* 0x3f00000005057820 */ /* 0x001fc80000400000 */
[C---:B------:R-:W-:Y:S01]  /*01b0*/  FMUL R10, R5.reuse, R10 ;  /* 0x0000000a050a7220 */ /* 0x040fe20000400000 */
[----:B------:R-:W-:-:S03]  /*01c0*/  FMUL R12, R5, R12 ;  /* 0x0000000c050c7220 */ /* 0x000fc60000400000 */
[-C--:B--2---:R-:W-:Y:S01]  /*01d0*/  FFMA R9, R9, R4.reuse, R10 ;  /* 0x0000000409097223 */ /* 0x084fe2000000000a */
[----:B------:R-:W-:Y:S01]  /*01e0*/  FFMA R13, R13, R4, R12 ;  /* 0x000000040d0d7223 */ /* 0x000fe2000000000c */
[----:B---3--:R-:W-:Y:S01]  /*01f0*/  FADD R11, R0, -R11 ;  /* 0x8000000b000b7221 */ /* 0x008fe20000000000 */
[----:B------:R-:W-:Y:S01]  /*0200*/  FMUL R0, R14, 0.5 ;  /* 0x3f0000000e007820 */ /* 0x000fe20000400000 */
[----:B------:R-:W-:-:S03]  /*0210*/  FADD R8, R8, -R15 ;  /* 0x8000000f08087221 */ /* 0x000fc60000000000 */
[C---:B------:R-:W-:Y:S01]  /*0220*/  FFMA R9, R0.reuse, R11, R9 ;  /* 0x0000000b00097223 */ /* 0x040fe20000000009 */
[----:B------:R-:W-:-:S04]  /*0230*/  FFMA R13, R0, R8, R13 ;  /* 0x00000008000d7223 */ /* 0x000fc8000000000d */
[----:B------:R-:W-:Y:S04]  /*0240*/  STG.E desc[UR4][R2.64+0x10], R9 ;  /* 0x0000100902007986 */ /* 0x000fe8000c101904 */
[----:B------:R-:W-:Y:S01]  /*0250*/  STG.E desc[UR4][R2.64+0x14], R13 ;  /* 0x0000140d02007986 */ /* 0x000fe2000c101904 */
[----:B------:R-:W-:Y:S05]  /*0260*/  EXIT ;  /* 0x000000000000794d */ /* 0x000fea0003800000 */
.L_x_8:
        /* <DEDUP_REMOVED lines=9> */
.L_x_17:


//--------------------- .text._Z19updateTeamBestIndexP8ParticlePfPii --------------------------
	.section	.text._Z19updateTeamBestIndexP8ParticlePfPii,"ax",@progbits
	.align	128
        .global         _Z19updateTeamBestIndexP8ParticlePfPii
        .type           _Z19updateTeamBestIndexP8ParticlePfPii,@function
        .size           _Z19updateTeamBestIndexP8ParticlePfPii,(.L_x_18 - _Z19updateTeamBestIndexP8ParticlePfPii)
        .other          _Z19updateTeamBestIndexP8ParticlePfPii,@"STO_CUDA_ENTRY STV_DEFAULT"
_Z19updateTeamBestIndexP8ParticlePfPii:
.text._Z19updateTeamBestIndexP8ParticlePfPii:
[----:B------:R-:W-:Y:S08]  /*0000*/  LDC R1, c[0x0][0x37c] ;  /* 0x0000df00ff017b82 */ /* 0x000ff00000000800 */
[----:B------:R-:W0:Y:S01]  /*0010*/  LDC.64 R6, c[0x0][0x380] ;  /* 0x0000e000ff067b82 */ /* 0x000e220000000a00 */
[----:B------:R-:W0:Y:S07]  /*0020*/  LDCU.64 UR4, c[0x0][0x358] ;  /* 0x00006b00ff0477ac */ /* 0x000e2e0008000a00 */
[----:B------:R-:W1:Y:S01]  /*0030*/  LDC R0, c[0x0][0x398] ;  /* 0x0000e600ff007b82 */ /* 0x000e620000000800 */
[----:B0-----:R-:W2:Y:S07]  /*0040*/  LDG.E R7, desc[UR4][R6.64+0x18] ;  /* 0x0000180406077981 */ /* 0x001eae000c1e1900 */
[----:B------:R-:W2:Y:S01]  /*0050*/  LDC.64 R2, c[0x0][0x388] ;  /* 0x0000e200ff027b82 */ /* 0x000ea20000000a00 */
[----:B-1----:R-:W-:-:S07]  /*0060*/  ISETP.GE.AND P0, PT, R0, 0x2, PT ;  /* 0x000000020000780c */ /* 0x002fce0003f06270 */
[----:B------:R-:W0:Y:S01]  /*0070*/  LDC.64 R4, c[0x0][0x390] ;  /* 0x0000e400ff047b82 */ /* 0x000e220000000a00 */
[----:B--2---:R1:W-:Y:S04]  /*0080*/  STG.E desc[UR4][R2.64], R7 ;  /* 0x0000000702007986 */ /* 0x0043e8000c101904 */
[----:B0-----:R1:W-:Y:S01]  /*0090*/  STG.E desc[UR4][R4.64], RZ ;  /* 0x000000ff04007986 */ /* 0x0013e2000c101904 */
[----:B------:R-:W-:Y:S05]  /*00a0*/  @!P0 EXIT ;  /* 0x000000000000894d */ /* 0x000fea0003800000 */
[C---:B-1----:R-:W-:Y:S02]  /*00b0*/  VIADD R4, R0.reuse, 0xfffffffe ;  /* 0xfffffffe00047836 */ /* 0x042fe40000000000 */
[----:B------:R-:W-:-:S03]  /*00c0*/  VIADD R0, R0, 0xffffffff ;  /* 0xffffffff00007836 */ /* 0x000fc60000000000 */
[----:B------:R-:W-:Y:S01]  /*00d0*/  ISETP.GE.U32.AND P0, PT, R4, 0xf, PT ;  /* 0x0000000f0400780c */ /* 0x000fe20003f06070 */
[----:B------:R-:W-:Y:S01]  /*00e0*/  IMAD.MOV.U32 R4, RZ, RZ, 0x1 ;  /* 0x00000001ff047424 */ /* 0x000fe200078e00ff */
[----:B------:R-:W-:-:S11]  /*00f0*/  LOP3.LUT R9, R0, 0xf, RZ, 0xc0, !PT ;  /* 0x0000000f00097812 */ /* 0x000fd600078ec0ff */
[----:B------:R-:W-:Y:S05]  /*0100*/  @!P0 BRA `(.L_x_9) ;  /* 0x0000000400dc8947 */ /* 0x000fea0003800000 */
[----:B------:R-:W-:Y:S01]  /*0110*/  LOP3.LUT R6, R0, 0xfffffff0, RZ, 0xc0, !PT ;  /* 0xfffffff000067812 */ /* 0x000fe200078ec0ff */
[----:B------:R-:W-:-:S07]  /*0120*/  IMAD.MOV.U32 R7, RZ, RZ, 0x1 ;  /* 0x00000001ff077424 */ /* 0x000fce00078e00ff */
.L_x_10:
[----:B------:R-:W0:Y:S01]  /*0130*/  LDC.64 R4, c[0x0][0x380] ;  /* 0x0000e000ff047b82 */ /* 0x000e220000000a00 */
[----:B------:R-:W2:Y:S01]  /*0140*/  LDG.E R8, desc[UR4][R2.64] ;  /* 0x0000000402087981 */ /* 0x000ea2000c1e1900 */
[----:B0-----:R-:W-:-:S05]  /*0150*/  IMAD.WIDE.U32 R4, R7, 0x1c, R4 ;  /* 0x0000001c07047825 */ /* 0x001fca00078e0004 */
[----:B------:R-:W2:Y:S02]  /*0160*/  LDG.E R17, desc[UR4][R4.64+0x18] ;  /* 0x0000180404117981 */ /* 0x000ea4000c1e1900 */
[----:B--2---:R-:W-:-:S13]  /*0170*/  FSETP.GEU.AND P0, PT, R17, R8, PT ;  /* 0x000000081100720b */ /* 0x004fda0003f0e000 */
[----:B------:R-:W0:Y:S01]  /*0180*/  @!P0 LDC.64 R10, c[0x0][0x390] ;  /* 0x0000e400ff0a8b82 */ /* 0x000e220000000a00 */
[----:B------:R-:W-:Y:S04]  /*0190*/  @!P0 STG.E desc[UR4][R2.64], R17 ;  /* 0x0000001102008986 */ /* 0x000fe8000c101904 */
[----:B0-----:R0:W-:Y:S04]  /*01a0*/  @!P0 STG.E desc[UR4][R10.64], R7 ;  /* 0x000000070a008986 */ /* 0x0011e8000c101904 */
[----:B------:R-:W2:Y:S04]  /*01b0*/  @!P0 LDG.E R8, desc[UR4][R2.64] ;  /* 0x0000000402088981 */ /* 0x000ea8000c1e1900 */
[----:B------:R-:W2:Y:S02]  /*01c0*/  LDG.E R19, desc[UR4][R4.64+0x34] ;  /* 0x0000340404137981 */ /* 0x000ea4000c1e1900 */
[----:B--2---:R-:W-:-:S13]  /*01d0*/  FSETP.GEU.AND P0, PT, R19, R8, PT ;  /* 0x000000081300720b */ /* 0x004fda0003f0e000 */
[----:B------:R-:W1:Y:S01]  /*01e0*/  @!P0 LDC.64 R12, c[0x0][0x390] ;  /* 0x0000e400ff0c8b82 */ /* 0x000e620000000a00 */
[----:B------:R-:W-:Y:S01]  /*01f0*/  @!P0 VIADD R15, R7, 0x1 ;  /* 0x00000001070f8836 */ /* 0x000fe20000000000 */
[----:B------:R-:W-:Y:S04]  /*0200*/  @!P0 STG.E desc[UR4][R2.64], R19 ;  /* 0x0000001302008986 */ /* 0x000fe8000c101904 */
[----:B-1----:R1:W-:Y:S04]  /*0210*/  @!P0 STG.E desc[UR4][R12.64], R15 ;  /* 0x0000000f0c008986 */ /* 0x0023e8000c101904 */
[----:B------:R-:W2:Y:S04]  /*0220*/  @!P0 LDG.E R8, desc[UR4][R2.64] ;  /* 0x0000000402088981 */ /* 0x000ea8000c1e1900 */
[----:B------:R-:W2:Y:S02]  /*0230*/  LDG.E R21, desc[UR4][R4.64+0x50] ;  /* 0x0000500404157981 */ /* 0x000ea4000c1e1900 */
[----:B--2---:R-:W-:-:S13]  /*0240*/  FSETP.GEU.AND P0, PT, R21, R8, PT ;  /* 0x000000081500720b */ /* 0x004fda0003f0e000 */
[----:B0-----:R-:W0:Y:S01]  /*0250*/  @!P0 LDC.64 R10, c[0x0][0x390] ;  /* 0x0000e400ff0a8b82 */ /* 0x001e220000000a00 */
[----:B------:R-:W-:Y:S01]  /*0260*/  @!P0 VIADD R17, R7, 0x2 ;  /* 0x0000000207118836 */ /* 0x000fe20000000000 */
[----:B------:R-:W-:Y:S04]  /*0270*/  @!P0 STG.E desc[UR4][R2.64], R21 ;  /* 0x0000001502008986 */ /* 0x000fe8000c101904 */
[----:B0-----:R0:W-:Y:S04]  /*0280*/  @!P0 STG.E desc[UR4][R10.64], R17 ;  /* 0x000000110a008986 */ /* 0x0011e8000c101904 */
[----:B------:R-:W2:Y:S04]  /*0290*/  @!P0 LDG.E R8, desc[UR4][R2.64] ;  /* 0x0000000402088981 */ /* 0x000ea8000c1e1900 */
[----:B------:R-:W2:Y:S02]  /*02a0*/  LDG.E R23, desc[UR4][R4.64+0x6c] ;  /* 0x00006c0404177981 */ /* 0x000ea4000c1e1900 */
[----:B--2---:R-:W-:-:S13]  /*02b0*/  FSETP.GEU.AND P0, PT, R23, R8, PT ;  /* 0x000000081700720b */ /* 0x004fda0003f0e000 */
[----:B-1----:R-:W1:Y:S01]  /*02c0*/  @!P0 LDC.64 R12, c[0x0][0x390] ;  /* 0x0000e400ff0c8b82 */ /* 0x002e620000000a00 */
        /* <DEDUP_REMOVED lines=77> */
[C---:B------:R-:W-:Y:S01]  /*07a0*/  @!P0 VIADD R17, R7.reuse, 0xe ;  /* 0x0000000e07118836 */ /* 0x040fe20000000000 */
[----:B------:R2:W-:Y:S04]  /*07b0*/  @!P0 STG.E desc[UR4][R2.64], R21 ;  /* 0x0000001502008986 */ /* 0x0005e8000c101904 */
[----:B0-----:R2:W-:Y:S04]  /*07c0*/  @!P0 STG.E desc[UR4][R10.64], R17 ;  /* 0x000000110a008986 */ /* 0x0015e8000c101904 */
[----:B------:R-:W3:Y:S04]  /*07d0*/  LDG.E R23, desc[UR4][R4.64+0x1bc] ;  /* 0x0001bc0404177981 */ /* 0x000ee8000c1e1900 */
[----:B------:R-:W3:Y:S01]  /*07e0*/  @!P0 LDG.E R8, desc[UR4][R2.64] ;  /* 0x0000000402088981 */ /* 0x000ee2000c1e1900 */
[----:B-1----:R-:W-:-:S02]  /*07f0*/  VIADD R15, R7, 0xf ;  /* 0x0000000f070f7836 */ /* 0x002fc40000000000 */
[----:B------:R-:W-:Y:S01]  /*0800*/  VIADD R7, R7, 0x10 ;  /* 0x0000001007077836 */ /* 0x000fe20000000000 */
[----:B---3--:R-:W-:-:S13]  /*0810*/  FSETP.GEU.AND P0, PT, R23, R8, PT ;  /* 0x000000081700720b */ /* 0x008fda0003f0e000 */
[----:B------:R-:W0:Y:S01]  /*0820*/  @!P0 LDC.64 R12, c[0x0][0x390] ;  /* 0x0000e400ff0c8b82 */ /* 0x000e220000000a00 */
[----:B------:R2:W-:Y:S04]  /*0830*/  @!P0 STG.E desc[UR4][R2.64], R23 ;  /* 0x0000001702008986 */ /* 0x0005e8000c101904 */
[----:B0-----:R2:W-:Y:S01]  /*0840*/  @!P0 STG.E desc[UR4][R12.64], R15 ;  /* 0x0000000f0c008986 */ /* 0x0015e2000c101904 */
[----:B------:R-:W-:-:S13]  /*0850*/  ISETP.NE.AND P0, PT, R15, R6, PT ;  /* 0x000000060f00720c */ /* 0x000fda0003f05270 */
[----:B--2---:R-:W-:Y:S05]  /*0860*/  @P0 BRA `(.L_x_10) ;  /* 0xfffffff800300947 */ /* 0x004fea000383ffff */
[----:B------:R-:W-:-:S07]  /*0870*/  IMAD.MOV.U32 R4, RZ, RZ, R7 ;  /* 0x000000ffff047224 */ /* 0x000fce00078e0007 */
.L_x_9:
[----:B------:R-:W-:-:S13]  /*0880*/  ISETP.NE.AND P0, PT, R9, RZ, PT ;  /* 0x000000ff0900720c */ /* 0x000fda0003f05270 */
[----:B------:R-:W-:Y:S05]  /*0890*/  @!P0 EXIT ;  /* 0x000000000000894d */ /* 0x000fea0003800000 */
[----:B------:R-:W-:Y:S02]  /*08a0*/  ISETP.GE.U32.AND P1, PT, R9, 0x8, PT ;  /* 0x000000080900780c */ /* 0x000fe40003f26070 */
[----:B------:R-:W-:-:S04]  /*08b0*/  LOP3.LUT R12, R0, 0x7, RZ, 0xc0, !PT ;  /* 0x00000007000c7812 */ /* 0x000fc800078ec0ff */
[----:B------:R-:W-:-:S07]  /*08c0*/  ISETP.NE.AND P0, PT, R12, RZ, PT ;  /* 0x000000ff0c00720c */ /* 0x000fce0003f05270 */
[----:B------:R-:W-:Y:S06]  /*08d0*/  @!P1 BRA `(.L_x_11) ;  /* 0x0000000000ec9947 */ /* 0x000fec0003800000 */
[----:B------:R-:W0:Y:S08]  /*08e0*/  LDC.64 R6, c[0x0][0x380] ;  /* 0x0000e000ff067b82 */ /* 0x000e300000000a00 */
[----:B------:R-:W1:Y:S01]  /*08f0*/  LDC.64 R2, c[0x0][0x388] ;  /* 0x0000e200ff027b82 */ /* 0x000e620000000a00 */
[----:B0-----:R-:W-:-:S05]  /*0900*/  IMAD.WIDE.U32 R6, R4, 0x1c, R6 ;  /* 0x0000001c04067825 */ /* 0x001fca00078e0006 */
[----:B------:R-:W2:Y:S04]  /*0910*/  LDG.E R14, desc[UR4][R6.64+0x18] ;  /* 0x00001804060e7981 */ /* 0x000ea8000c1e1900 */
[----:B-1----:R-:W2:Y:S02]  /*0920*/  LDG.E R5, desc[UR4][R2.64] ;  /* 0x0000000402057981 */ /* 0x002ea4000c1e1900 */
        /* <DEDUP_REMOVED lines=44> */
[----:B------:R2:W-:Y:S04]  /*0bf0*/  @!P1 STG.E desc[UR4][R2.64], R14 ;  /* 0x0000000e02009986 */ /* 0x0005e8000c101904 */
[----:B0-----:R2:W-:Y:S04]  /*0c00*/  @!P1 STG.E desc[UR4][R8.64], R15 ;  /* 0x0000000f08009986 */ /* 0x0015e8000c101904 */
[----:B------:R-:W3:Y:S04]  /*0c10*/  LDG.E R16, desc[UR4][R6.64+0xdc] ;  /* 0x0000dc0406107981 */ /* 0x000ee8000c1e1900 */
[----:B------:R-:W3:Y:S02]  /*0c20*/  @!P1 LDG.E R5, desc[UR4][R2.64] ;  /* 0x0000000402059981 */ /* 0x000ee4000c1e1900 */
[----:B---3--:R-:W-:-:S13]  /*0c30*/  FSETP.GEU.AND P1, PT, R16, R5, PT ;  /* 0x000000051000720b */ /* 0x008fda0003f2e000 */
[----:B-1----:R-:W0:Y:S01]  /*0c40*/  @!P1 LDC.64 R10, c[0x0][0x390] ;  /* 0x0000e400ff0a9b82 */ /* 0x002e220000000a00 */
[C---:B------:R-:W-:Y:S01]  /*0c50*/  @!P1 VIADD R5, R4.reuse, 0x7 ;  /* 0x0000000704059836 */ /* 0x040fe20000000000 */
[----:B------:R2:W-:Y:S01]  /*0c60*/  @!P1 STG.E desc[UR4][R2.64], R16 ;  /* 0x0000001002009986 */ /* 0x0005e2000c101904 */
[----:B------:R-:W-:-:S03]  /*0c70*/  VIADD R4, R4, 0x8 ;  /* 0x0000000804047836 */ /* 0x000fc60000000000 */
[----:B0-----:R2:W-:Y:S04]  /*0c80*/  @!P1 STG.E desc[UR4][R10.64], R5 ;  /* 0x000000050a009986 */ /* 0x0015e8000c101904 */
.L_x_11:
[----:B------:R-:W-:Y:S05]  /*0c90*/  @!P0 EXIT ;  /* 0x000000000000894d */ /* 0x000fea0003800000 */
[----:B------:R-:W-:Y:S02]  /*0ca0*/  ISETP.GE.U32.AND P1, PT, R12, 0x4, PT ;  /* 0x000000040c00780c */ /* 0x000fe40003f26070 */
[----:B------:R-:W-:-:S04]  /*0cb0*/  LOP3.LUT R0, R0, 0x3, RZ, 0xc0, !PT ;  /* 0x0000000300007812 */ /* 0x000fc800078ec0ff */
[----:B------:R-:W-:-:S07]  /*0cc0*/  ISETP.NE.AND P0, PT, R0, RZ, PT ;  /* 0x000000ff0000720c */ /* 0x000fce0003f05270 */
[----:B------:R-:W-:Y:S06]  /*0cd0*/  @!P1 BRA `(.L_x_12) ;  /* 0x00000000007c9947 */ /* 0x000fec0003800000 */
[----:B------:R-:W0:Y:S08]  /*0ce0*/  LDC.64 R6, c[0x0][0x380] ;  /* 0x0000e000ff067b82 */ /* 0x000e300000000a00 */
[----:B--2---:R-:W1:Y:S01]  /*0cf0*/  LDC.64 R2, c[0x0][0x388] ;  /* 0x0000e200ff027b82 */ /* 0x004e620000000a00 */
        /* <DEDUP_REMOVED lines=21> */
[----:B------:R-:W2:Y:S04]  /*0e50*/  LDG.E R12, desc[UR4][R6.64+0x6c] ;  /* 0x00006c04060c7981 */ /* 0x000ea8000c1e1900 */
[----:B------:R-:W2:Y:S02]  /*0e60*/  @!P1 LDG.E R5, desc[UR4][R2.64] ;  /* 0x0000000402059981 */ /* 0x000ea4000c1e1900 */
[----:B--2---:R-:W-:-:S13]  /*0e70*/  FSETP.GEU.AND P1, PT, R12, R5, PT ;  /* 0x000000050c00720b */ /* 0x004fda0003f2e000 */
[----:B-1----:R-:W0:Y:S01]  /*0e80*/  @!P1 LDC.64 R10, c[0x0][0x390] ;  /* 0x0000e400ff0a9b82 */ /* 0x002e220000000a00 */
[C---:B------:R-:W-:Y:S01]  /*0e90*/  @!P1 VIADD R5, R4.reuse, 0x3 ;  /* 0x0000000304059836 */ /* 0x040fe20000000000 */
[----:B------:R3:W-:Y:S01]  /*0ea0*/  @!P1 STG.E desc[UR4][R2.64], R12 ;  /* 0x0000000c02009986 */ /* 0x0007e2000c101904 */
[----:B------:R-:W-:-:S03]  /*0eb0*/  VIADD R4, R4, 0x4 ;  /* 0x0000000404047836 */ /* 0x000fc60000000000 */
[----:B0-----:R3:W-:Y:S04]  /*0ec0*/  @!P1 STG.E desc[UR4][R10.64], R5 ;  /* 0x000000050a009986 */ /* 0x0017e8000c101904 */
.L_x_12:
[----:B------:R-:W-:Y:S05]  /*0ed0*/  @!P0 EXIT ;  /* 0x000000000000894d */ /* 0x000fea0003800000 */
[----:B--23--:R-:W0:Y:S01]  /*0ee0*/  LDC.64 R2, c[0x0][0x380] ;  /* 0x0000e000ff027b82 */ /* 0x00ce220000000a00 */
[----:B------:R-:W-:-:S07]  /*0ef0*/  IMAD.MOV R0, RZ, RZ, -R0 ;  /* 0x000000ffff007224 */ /* 0x000fce00078e0a00 */
[----:B------:R-:W1:Y:S01]  /*0f00*/  LDC.64 R6, c[0x0][0x388] ;  /* 0x0000e200ff067b82 */ /* 0x000e620000000a00 */
[----:B0-----:R-:W-:-:S03]  /*0f10*/  IMAD.WIDE.U32 R2, R4, 0x1c, R2 ;  /* 0x0000001c04027825 */ /* 0x001fc600078e0002 */
[----:B------:R-:W-:-:S05]  /*0f20*/  IADD3 R2, P0, PT, R2, 0x18, RZ ;  /* 0x0000001802027810 */ /* 0x000fca0007f1e0ff */
[----:B-1----:R-:W-:-:S08]  /*0f30*/  IMAD.X R3, RZ, RZ, R3, P0 ;  /* 0x000000ffff037224 */ /* 0x002fd000000e0603 */
.L_x_13:
[----:B------:R-:W2:Y:S04]  /*0f40*/  LDG.E R5, desc[UR4][R6.64] ;  /* 0x0000000406057981 */ /* 0x000ea8000c1e1900 */
[----:B------:R-:W2:Y:S01]  /*0f50*/  LDG.E R10, desc[UR4][R2.64] ;  /* 0x00000004020a7981 */ /* 0x000ea2000c1e1900 */
[----:B------:R-:W-:-:S05]  /*0f60*/  VIADD R0, R0, 0x1 ;  /* 0x0000000100007836 */ /* 0x000fca0000000000 */
[----:B------:R-:W-:Y:S02]  /*0f70*/  ISETP.NE.AND P1, PT, R0, RZ, PT ;  /* 0x000000ff0000720c */ /* 0x000fe40003f25270 */
[----:B--2---:R-:W-:-:S13]  /*0f80*/  FSETP.GEU.AND P0, PT, R10, R5, PT ;  /* 0x000000050a00720b */ /* 0x004fda0003f0e000 */
[----:B------:R-:W0:Y:S01]  /*0f90*/  @!P0 LDC.64 R8, c[0x0][0x390] ;  /* 0x0000e400ff088b82 */ /* 0x000e220000000a00 */
[----:B------:R-:W-:Y:S04]  /*0fa0*/  @!P0 STG.E desc[UR4][R6.64], R10 ;  /* 0x0000000a06008986 */ /* 0x000fe8000c101904 */
[----:B0-----:R0:W-:Y:S01]  /*0fb0*/  @!P0 STG.E desc[UR4][R8.64], R4 ;  /* 0x0000000408008986 */ /* 0x0011e2000c101904 */
[----:B------:R-:W-:-:S05]  /*0fc0*/  IADD3 R2, P0, PT, R2, 0x1c, RZ ;  /* 0x0000001c02027810 */ /* 0x000fca0007f1e0ff */
[----:B------:R-:W-:Y:S02]  /*0fd0*/  IMAD.X R3, RZ, RZ, R3, P0 ;  /* 0x000000ffff037224 */ /* 0x000fe400000e0603 */
[----:B0-----:R-:W-:Y:S01]  /*0fe0*/  VIADD R4, R4, 0x1 ;  /* 0x0000000104047836 */ /* 0x001fe20000000000 */
[----:B------:R-:W-:Y:S06]  /*0ff0*/  @P1 BRA `(.L_x_13) ;  /* 0xfffffffc00d01947 */ /* 0x000fec000383ffff */
[----:B------:R-:W-:Y:S05]  /*1000*/  EXIT ;  /* 0x000000000000794d */ /* 0x000fea0003800000 */
.L_x_14:
        /* <DEDUP_REMOVED lines=15> */
.L_x_18:


//--------------------- .nv.shared.reserved.0     --------------------------
	.section	.nv.shared.reserved.0,"aw",@nobits
	.weak		__nv_reservedSMEM_offset_0_alias
	.size		__nv_reservedSMEM_offset_0_alias, 0, 64
	.other		__nv_reservedSMEM_offset_0_alias,@"STO_CUDA_RESERVED_SHARED STV_DEFAULT"
__nv_reservedSMEM_offset_0_alias:
	.zero		0
	.zero		64


//--------------------- .nv.constant0._Z14updatePositionP8Particlei --------------------------
	.section	.nv.constant0._Z14updatePositionP8Particlei,"a",@progbits
	.sectionflags	@""
	.align	4
.nv.constant0._Z14updatePositionP8Particlei:
	.zero		908


//--------------------- .nv.constant0._Z14updateVelocityP8ParticlePifffi --------------------------
	.section	.nv.constant0._Z14updateVelocityP8ParticlePifffi,"a",@progbits
	.sectionflags	@""
	.align	4
.nv.constant0._Z14updateVelocityP8ParticlePifffi:
	.zero		928


//--------------------- .nv.constant0._Z19updateTeamBestIndexP8ParticlePfPii --------------------------
	.section	.nv.constant0._Z19updateTeamBestIndexP8ParticlePfPii,"a",@progbits
	.sectionflags	@""
	.align	4
.nv.constant0._Z19updateTeamBestIndexP8ParticlePfPii:
	.zero		924


//--------------------- SYMBOLS --------------------------

	.type		.nv.reservedSmem.offset0,@object
	.size		.nv.reservedSmem.offset0,0x4
